	.target	sm_90a

	.elftype	@"ET_EXEC"


//--------------------- .note.nv.tkinfo           --------------------------
	.section	.note.nv.tkinfo,"",@"SHT_NOTE"
	.sectionflags	@"SHF_NOTE_NV_TKINFO"
	.tkinfo
        /*0018*/ 	.word	0x00000002
        /*0030*/ 	.string	""
        /*0030*/ 	.string	"ptxas"
        /*0030*/ 	.string	"Cuda compilation tools, release 13.0, V13.0.88"
        /*0030*/ 	.string	"Build cuda_13.0.r13.0/compiler.36424714_0"
        /*0030*/ 	.string	"-arch sm_90a -m 64 "



//--------------------- .note.nv.cuinfo           --------------------------
	.section	.note.nv.cuinfo,"",@"SHT_NOTE"
	.sectionflags	@"SHF_NOTE_NV_CUINFO"
        /*0018*/ 	.short	0x0002
        /*001a*/ 	.short	0x005a
        /*001c*/ 	.short	0x0082
	.zero		2


//--------------------- .nv.info                  --------------------------
	.section	.nv.info,"",@"SHT_CUDA_INFO"
	.align	4


	//----- nvinfo : EIATTR_REGCOUNT
	.align		4
        /*0000*/ 	.byte	0x04, 0x2f
        /*0002*/ 	.short	(.L_12 - .L_11)
	.align		4
.L_11:
        /*0004*/ 	.word	index@(_ZN7cutlass13device_kernelINS_4gemm6kernel13GemmUniversalIN4cute5tupleIJiiiiEEENS1_10collective13CollectiveMmaINS1_37MainloopSm90TmaGmmaWarpSpecializedFP8ILi4ENS5_IJNS4_1CILi1EEENSA_ILi2EEESB_EEENS1_32KernelTmaWarpSpecializedPingpongEEENS5_IJNSA_ILi64EEENSA_ILi128EEENSA_ILi32EEEEEENS_12float_e4m3_tENS5_IJlSB_lEEESK_SL_NS4_8TiledMMAINS4_8MMA_AtomIJNS4_4SM904GMMA31MMA_64x128x32_F32E4M3E4M3_SS_TNILNSP_7ScaleInE1ELSR_1EEEEEENS4_6LayoutINS5_IJSB_SB_SB_EEENS5_IJNSA_ILi0EEESW_SW_EEEEENS5_IJNS4_10UnderscoreESZ_SZ_EEEEENS4_23SM90_TMA_LOAD_MULTICASTENS4_14ComposedLayoutINS4_7SwizzleILi1ELi4ELi3EEENS4_18smem_ptr_flag_bitsILi8EEENSU_INS5_IJNSA_ILi8EEESI_EEENS5_IJSI_SB_EEEEEEEvNS4_8identityENS4_13SM90_TMA_LOADES1C_vS1D_EENS_8epilogue10collective6detail29Sm90TmaWarpSpecializedAdapterINS1H_15DefaultEpilogueISK_SL_SL_NS1G_6thread17LinearCombinationISK_Li1EffLNS1L_9ScaleType4KindE0ELNS_15FloatRoundStyleE2ESK_EENS1_15EpilogueDefaultEEEEEvvEEEEvNT_6ParamsE)
        /*0008*/ 	.word	0x000000a8


	//----- nvinfo : EIATTR_FRAME_SIZE
	.align		4
.L_12:
        /*000c*/ 	.byte	0x04, 0x11
        /*000e*/ 	.short	(.L_14 - .L_13)
	.align		4
.L_13:
        /*0010*/ 	.word	index@(_ZN7cutlass13device_kernelINS_4gemm6kernel13GemmUniversalIN4cute5tupleIJiiiiEEENS1_10collective13CollectiveMmaINS1_37MainloopSm90TmaGmmaWarpSpecializedFP8ILi4ENS5_IJNS4_1CILi1EEENSA_ILi2EEESB_EEENS1_32KernelTmaWarpSpecializedPingpongEEENS5_IJNSA_ILi64EEENSA_ILi128EEENSA_ILi32EEEEEENS_12float_e4m3_tENS5_IJlSB_lEEESK_SL_NS4_8TiledMMAINS4_8MMA_AtomIJNS4_4SM904GMMA31MMA_64x128x32_F32E4M3E4M3_SS_TNILNSP_7ScaleInE1ELSR_1EEEEEENS4_6LayoutINS5_IJSB_SB_SB_EEENS5_IJNSA_ILi0EEESW_SW_EEEEENS5_IJNS4_10UnderscoreESZ_SZ_EEEEENS4_23SM90_TMA_LOAD_MULTICASTENS4_14ComposedLayoutINS4_7SwizzleILi1ELi4ELi3EEENS4_18smem_ptr_flag_bitsILi8EEENSU_INS5_IJNSA_ILi8EEESI_EEENS5_IJSI_SB_EEEEEEEvNS4_8identityENS4_13SM90_TMA_LOADES1C_vS1D_EENS_8epilogue10collective6detail29Sm90TmaWarpSpecializedAdapterINS1H_15DefaultEpilogueISK_SL_SL_NS1G_6thread17LinearCombinationISK_Li1EffLNS1L_9ScaleType4KindE0ELNS_15FloatRoundStyleE2ESK_EENS1_15EpilogueDefaultEEEEEvvEEEEvNT_6ParamsE)
        /*0014*/ 	.word	0x00000000


	//----- nvinfo : EIATTR_MIN_STACK_SIZE
	.align		4
.L_14:
        /*0018*/ 	.byte	0x04, 0x12
        /*001a*/ 	.short	(.L_16 - .L_15)
	.align		4
.L_15:
        /*001c*/ 	.word	index@(_ZN7cutlass13device_kernelINS_4gemm6kernel13GemmUniversalIN4cute5tupleIJiiiiEEENS1_10collective13CollectiveMmaINS1_37MainloopSm90TmaGmmaWarpSpecializedFP8ILi4ENS5_IJNS4_1CILi1EEENSA_ILi2EEESB_EEENS1_32KernelTmaWarpSpecializedPingpongEEENS5_IJNSA_ILi64EEENSA_ILi128EEENSA_ILi32EEEEEENS_12float_e4m3_tENS5_IJlSB_lEEESK_SL_NS4_8TiledMMAINS4_8MMA_AtomIJNS4_4SM904GMMA31MMA_64x128x32_F32E4M3E4M3_SS_TNILNSP_7ScaleInE1ELSR_1EEEEEENS4_6LayoutINS5_IJSB_SB_SB_EEENS5_IJNSA_ILi0EEESW_SW_EEEEENS5_IJNS4_10UnderscoreESZ_SZ_EEEEENS4_23SM90_TMA_LOAD_MULTICASTENS4_14ComposedLayoutINS4_7SwizzleILi1ELi4ELi3EEENS4_18smem_ptr_flag_bitsILi8EEENSU_INS5_IJNSA_ILi8EEESI_EEENS5_IJSI_SB_EEEEEEEvNS4_8identityENS4_13SM90_TMA_LOADES1C_vS1D_EENS_8epilogue10collective6detail29Sm90TmaWarpSpecializedAdapterINS1H_15DefaultEpilogueISK_SL_SL_NS1G_6thread17LinearCombinationISK_Li1EffLNS1L_9ScaleType4KindE0ELNS_15FloatRoundStyleE2ESK_EENS1_15EpilogueDefaultEEEEEvvEEEEvNT_6ParamsE)
        /*0020*/ 	.word	0x00000000
.L_16:


//--------------------- .nv.compat                --------------------------
	.section	.nv.compat,"",@"SHT_CUDA_COMPAT_INFO"
	.align	4
        /*0000*/ 	.byte	0x02, 0x09, 0x01, 0x00, 0x02, 0x02, 0x04, 0x00, 0x02, 0x05, 0x05, 0x00, 0x03, 0x07, 0x01, 0x01
        /*0010*/ 	.byte	0x02, 0x03, 0x01, 0x00, 0x02, 0x06, 0x01, 0x00, 0x04, 0x0b, 0x08, 0x00, 0x00, 0x00, 0x00, 0x00
        /*0020*/ 	.byte	0x00, 0x00, 0x00, 0x00


//--------------------- .nv.info._ZN7cutlass13device_kernelINS_4gemm6kernel13GemmUniversalIN4cute5tupleIJiiiiEEENS1_10collective13CollectiveMmaINS1_37MainloopSm90TmaGmmaWarpSpecializedFP8ILi4ENS5_IJNS4_1CILi1EEENSA_ILi2EEESB_EEENS1_32KernelTmaWarpSpecializedPingpongEEENS5_IJNSA_ILi64EEENSA_ILi128EEENSA_ILi32EEEEEENS_12float_e4m3_tENS5_IJlSB_lEEESK_SL_NS4_8TiledMMAINS4_8MMA_AtomIJNS4_4SM904GMMA31MMA_64x128x32_F32E4M3E4M3_SS_TNILNSP_7ScaleInE1ELSR_1EEEEEENS4_6LayoutINS5_IJSB_SB_SB_EEENS5_IJNSA_ILi0EEESW_SW_EEEEENS5_IJNS4_10UnderscoreESZ_SZ_EEEEENS4_23SM90_TMA_LOAD_MULTICASTENS4_14ComposedLayoutINS4_7SwizzleILi1ELi4ELi3EEENS4_18smem_ptr_flag_bitsILi8EEENSU_INS5_IJNSA_ILi8EEESI_EEENS5_IJSI_SB_EEEEEEEvNS4_8identityENS4_13SM90_TMA_LOADES1C_vS1D_EENS_8epilogue10collective6detail29Sm90TmaWarpSpecializedAdapterINS1H_15DefaultEpilogueISK_SL_SL_NS1G_6thread17LinearCombinationISK_Li1EffLNS1L_9ScaleType4KindE0ELNS_15FloatRoundStyleE2ESK_EENS1_15EpilogueDefaultEEEEEvvEEEEvNT_6ParamsE --------------------------
	.section	.nv.info._ZN7cutlass13device_kernelINS_4gemm6kernel13GemmUniversalIN4cute5tupleIJiiiiEEENS1_10collective13CollectiveMmaINS1_37MainloopSm90TmaGmmaWarpSpecializedFP8ILi4ENS5_IJNS4_1CILi1EEENSA_ILi2EEESB_EEENS1_32KernelTmaWarpSpecializedPingpongEEENS5_IJNSA_ILi64EEENSA_ILi128EEENSA_ILi32EEEEEENS_12float_e4m3_tENS5_IJlSB_lEEESK_SL_NS4_8TiledMMAINS4_8MMA_AtomIJNS4_4SM904GMMA31MMA_64x128x32_F32E4M3E4M3_SS_TNILNSP_7ScaleInE1ELSR_1EEEEEENS4_6LayoutINS5_IJSB_SB_SB_EEENS5_IJNSA_ILi0EEESW_SW_EEEEENS5_IJNS4_10UnderscoreESZ_SZ_EEEEENS4_23SM90_TMA_LOAD_MULTICASTENS4_14ComposedLayoutINS4_7SwizzleILi1ELi4ELi3EEENS4_18smem_ptr_flag_bitsILi8EEENSU_INS5_IJNSA_ILi8EEESI_EEENS5_IJSI_SB_EEEEEEEvNS4_8identityENS4_13SM90_TMA_LOADES1C_vS1D_EENS_8epilogue10collective6detail29Sm90TmaWarpSpecializedAdapterINS1H_15DefaultEpilogueISK_SL_SL_NS1G_6thread17LinearCombinationISK_Li1EffLNS1L_9ScaleType4KindE0ELNS_15FloatRoundStyleE2ESK_EENS1_15EpilogueDefaultEEEEEvvEEEEvNT_6ParamsE,"",@"SHT_CUDA_INFO"
	.sectionflags	@""
	.align	4


	//----- nvinfo : EIATTR_CUDA_API_VERSION
	.align		4
        /*0000*/ 	.byte	0x04, 0x37
        /*0002*/ 	.short	(.L_18 - .L_17)
.L_17:
        /*0004*/ 	.word	0x00000082


	//----- nvinfo : EIATTR_KPARAM_INFO
	.align		4
.L_18:
        /*0008*/ 	.byte	0x04, 0x17
        /*000a*/ 	.short	(.L_20 - .L_19)
.L_19:
        /*000c*/ 	.word	0x00000000
        /*0010*/ 	.short	0x0000
        /*0012*/ 	.short	0x0070
        /*0014*/ 	.byte	0x00, 0xf0, 0x01, 0x10


	//----- nvinfo : EIATTR_SPARSE_MMA_MASK
	.align		4
.L_20:
        /*0018*/ 	.byte	0x03, 0x50
        /*001a*/ 	.short	0x0000


	//----- nvinfo : EIATTR_MAXREG_COUNT
	.align		4
        /*001c*/ 	.byte	0x03, 0x1b
        /*001e*/ 	.short	0x00a8


	//----- nvinfo : EIATTR_NUM_BARRIERS
	.align		4
        /*0020*/ 	.byte	0x02, 0x4c
        /*0022*/ 	.byte	0x01
	.zero		1


	//----- nvinfo : EIATTR_MERCURY_ISA_VERSION
	.align		4
        /*0024*/ 	.byte	0x03, 0x5f
        /*0026*/ 	.short	0x0101


	//----- nvinfo : EIATTR_INT_WARP_WIDE_INSTR_OFFSETS
	.align		4
        /*0028*/ 	.byte	0x04, 0x31
        /*002a*/ 	.short	(.L_22 - .L_21)


	//   ....[0]....
.L_21:
        /*002c*/ 	.word	0x00000590


	//   ....[1]....
        /*0030*/ 	.word	0x000005c0


	//   ....[2]....
        /*0034*/ 	.word	0x00000610


	//   ....[3]....
        /*0038*/ 	.word	0x00000690


	//   ....[4]....
        /*003c*/ 	.word	0x000006d0


	//   ....[5]....
        /*0040*/ 	.word	0x000006e0


	//   ....[6]....
        /*0044*/ 	.word	0x000007a0


	//   ....[7]....
        /*0048*/ 	.word	0x000007f0


	//   ....[8]....
        /*004c*/ 	.word	0x000030f0


	//----- nvinfo : EIATTR_COOP_GROUP_MASK_REGIDS
	.align		4
.L_22:
        /*0050*/ 	.byte	0x04, 0x29
        /*0052*/ 	.short	(.L_24 - .L_23)


	//   ....[0]....
.L_23:
        /*0054*/ 	.word	0xffffffff


	//   ....[1]....
        /*0058*/ 	.word	0xffffffff


	//   ....[2]....
        /*005c*/ 	.word	0xffffffff


	//   ....[3]....
        /*0060*/ 	.word	0xffffffff


	//   ....[4]....
        /*0064*/ 	.word	0xffffffff


	//   ....[5]....
        /*0068*/ 	.word	0xffffffff


	//   ....[6]....
        /*006c*/ 	.word	0xffffffff


	//----- nvinfo : EIATTR_COOP_GROUP_INSTR_OFFSETS
	.align		4
.L_24:
        /*0070*/ 	.byte	0x04, 0x28
        /*0072*/ 	.short	(.L_26 - .L_25)


	//   ....[0]....
.L_25:
        /*0074*/ 	.word	0x00000050


	//   ....[1]....
        /*0078*/ 	.word	0x00000080


	//   ....[2]....
        /*007c*/ 	.word	0x00000180


	//   ....[3]....
        /*0080*/ 	.word	0x000003b0


	//   ....[4]....
        /*0084*/ 	.word	0x000003f0


	//   ....[5]....
        /*0088*/ 	.word	0x000004b0


	//   ....[6]....
        /*008c*/ 	.word	0x00000900


	//----- nvinfo : EIATTR_REG_RECONFIG
	.align		4
.L_26:
        /*0090*/ 	.byte	0x01, 0x54
	.zero		2


	//----- nvinfo : EIATTR_MBARRIER_INSTR_OFFSETS
	.align		4
        /*0094*/ 	.byte	0x04, 0x39
        /*0096*/ 	.short	(.L_28 - .L_27)


	//   ....[0]....
.L_27:
        /*0098*/ 	.word	0x00000320
        /*009c*/ 	.word	0x000000ff
        /*00a0*/ 	.word	0x00000000
        /*00a4*/ 	.short	0x0100
        /*00a6*/ 	.byte	0x0a
	.zero		1


	//   ....[1]....
        /*00a8*/ 	.word	0x00000330
        /*00ac*/ 	.word	0x000000ff
        /*00b0*/ 	.word	0x00000020
        /*00b4*/ 	.short	0x0100
        /*00b6*/ 	.byte	0x0a
	.zero		1


	//   ....[2]....
        /*00b8*/ 	.word	0x00000340
        /*00bc*/ 	.word	0x000000ff
        /*00c0*/ 	.word	0x00000008
        /*00c4*/ 	.short	0x0100
        /*00c6*/ 	.byte	0x0a
	.zero		1


	//   ....[3]....
        /*00c8*/ 	.word	0x00000350
        /*00cc*/ 	.word	0x000000ff
        /*00d0*/ 	.word	0x00000028
        /*00d4*/ 	.short	0x0100
        /*00d6*/ 	.byte	0x0a
	.zero		1


	//   ....[4]....
        /*00d8*/ 	.word	0x00000360
        /*00dc*/ 	.word	0x000000ff
        /*00e0*/ 	.word	0x00000010
        /*00e4*/ 	.short	0x0100
        /*00e6*/ 	.byte	0x0a
	.zero		1


	//   ....[5]....
        /*00e8*/ 	.word	0x00000370
        /*00ec*/ 	.word	0x000000ff
        /*00f0*/ 	.word	0x00000030
        /*00f4*/ 	.short	0x0100
        /*00f6*/ 	.byte	0x0a
	.zero		1


	//   ....[6]....
        /*00f8*/ 	.word	0x00000380
        /*00fc*/ 	.word	0x000000ff
        /*0100*/ 	.word	0x00000018
        /*0104*/ 	.short	0x0100
        /*0106*/ 	.byte	0x0a
	.zero		1


	//   ....[7]....
        /*0108*/ 	.word	0x00000390
        /*010c*/ 	.word	0x000000ff
        /*0110*/ 	.word	0x00000038
        /*0114*/ 	.short	0x0100
        /*0116*/ 	.byte	0x0a
	.zero		1


	//   ....[8]....
        /*0118*/ 	.word	0x000007e0
        /*011c*/ 	.word	0x000000ff
        /*0120*/ 	.word	0x00000070
        /*0124*/ 	.short	0x0100
        /*0126*/ 	.byte	0x0f
	.zero		1


	//   ....[9]....
        /*0128*/ 	.word	0x00000820
        /*012c*/ 	.word	0x000000ff
        /*0130*/ 	.word	0x00000078
        /*0134*/ 	.short	0x0100
        /*0136*/ 	.byte	0x0f
	.zero		1


	//   ....[10]....
        /*0138*/ 	.word	0x00000850
        /*013c*/ 	.word	0x000000ff
        /*0140*/ 	.word	0x00000050
        /*0144*/ 	.short	0x0100
        /*0146*/ 	.byte	0x10
	.zero		1


	//   ....[11]....
        /*0148*/ 	.word	0x00000890
        /*014c*/ 	.word	0x000000ff
        /*0150*/ 	.word	0x00000058
        /*0154*/ 	.short	0x0100
        /*0156*/ 	.byte	0x10
	.zero		1


	//   ....[12]....
        /*0158*/ 	.word	0x000008a0
        /*015c*/ 	.word	0x000000ff
        /*0160*/ 	.word	0x00000060
        /*0164*/ 	.short	0x0100
        /*0166*/ 	.byte	0x10
	.zero		1


	//   ....[13]....
        /*0168*/ 	.word	0x000008b0
        /*016c*/ 	.word	0x000000ff
        /*0170*/ 	.word	0x00000068
        /*0174*/ 	.short	0x0100
        /*0176*/ 	.byte	0x10
	.zero		1


	//   ....[14]....
        /*0178*/ 	.word	0x000016d0
        /*017c*/ 	.word	0x0000000e
        /*0180*/ 	.word	0xfffffff8
        /*0184*/ 	.short	0x010a
        /*0186*/ 	.byte	0x3f
	.zero		1


	//   ....[15]....
        /*0188*/ 	.word	0x00001bc0
        /*018c*/ 	.word	0x000000ff
        /*0190*/ 	.word	0x00000000
        /*0194*/ 	.short	0x010a
        /*0196*/ 	.byte	0x04
	.zero		1


	//   ....[16]....
        /*0198*/ 	.word	0x00001c00
        /*019c*/ 	.word	0x000000ff
        /*01a0*/ 	.word	0x00000000
        /*01a4*/ 	.short	0x010a
        /*01a6*/ 	.byte	0x04
	.zero		1


	//   ....[17]....
        /*01a8*/ 	.word	0x000024c0
        /*01ac*/ 	.word	0x000000ff
        /*01b0*/ 	.word	0x00000000
        /*01b4*/ 	.short	0x010a
        /*01b6*/ 	.byte	0x0f
	.zero		1


	//   ....[18]....
        /*01b8*/ 	.word	0x00002500
        /*01bc*/ 	.word	0x000000ff
        /*01c0*/ 	.word	0x00000000
        /*01c4*/ 	.short	0x010a
        /*01c6*/ 	.byte	0x0f
	.zero		1


	//   ....[19]....
        /*01c8*/ 	.word	0x00002b20
        /*01cc*/ 	.word	0x00000091
        /*01d0*/ 	.word	0x00000000
        /*01d4*/ 	.short	0x0101
        /*01d6*/ 	.byte	0x3f
	.zero		1


	//   ....[20]....
        /*01d8*/ 	.word	0x00003080
        /*01dc*/ 	.word	0x00000093
        /*01e0*/ 	.word	0x00000000
        /*01e4*/ 	.short	0x0101
        /*01e6*/ 	.byte	0x20
	.zero		1


	//   ....[21]....
        /*01e8*/ 	.word	0x00003190
        /*01ec*/ 	.word	0x0000000d
        /*01f0*/ 	.word	0x00000000
        /*01f4*/ 	.short	0x0101
        /*01f6*/ 	.byte	0x3f
	.zero		1


	//   ....[22]....
        /*01f8*/ 	.word	0x000031f0
        /*01fc*/ 	.word	0x0000000e
        /*0200*/ 	.word	0x00000008
        /*0204*/ 	.short	0x010a
        /*0206*/ 	.byte	0x3f
	.zero		1


	//   ....[23]....
        /*0208*/ 	.word	0x00007a10
        /*020c*/ 	.word	0x0000000f
        /*0210*/ 	.word	0x00000000
        /*0214*/ 	.short	0x0101
        /*0216*/ 	.byte	0x20
	.zero		1


	//   ....[24]....
        /*0218*/ 	.word	0x000084d0
        /*021c*/ 	.word	0x0000000d
        /*0220*/ 	.word	0x00000020
        /*0224*/ 	.short	0x010a
        /*0226*/ 	.byte	0x3f
	.zero		1


	//   ....[25]....
        /*0228*/ 	.word	0x000088f0
        /*022c*/ 	.word	0x00000005
        /*0230*/ 	.word	0x00000078
        /*0234*/ 	.short	0x0101
        /*0236*/ 	.byte	0x3f
	.zero		1


	//   ....[26]....
        /*0238*/ 	.word	0x00008ff0
        /*023c*/ 	.word	0x00000005
        /*0240*/ 	.word	0x00000000
        /*0244*/ 	.short	0x010a
        /*0246*/ 	.byte	0x3f
	.zero		1


	//   ....[27]....
        /*0248*/ 	.word	0x00009070
        /*024c*/ 	.word	0x00000007
        /*0250*/ 	.word	0x00000000
        /*0254*/ 	.short	0x010a
        /*0256*/ 	.byte	0x3f
	.zero		1


	//   ....[28]....
        /*0258*/ 	.word	0x00009100
        /*025c*/ 	.word	0x00000006
        /*0260*/ 	.word	0x00000000
        /*0264*/ 	.short	0x010a
        /*0266*/ 	.byte	0x3f
	.zero		1


	//   ....[29]....
        /*0268*/ 	.word	0x00009190
        /*026c*/ 	.word	0x00000003
        /*0270*/ 	.word	0x00000000
        /*0274*/ 	.short	0x010a
        /*0276*/ 	.byte	0x3f
	.zero		1


	//   ....[30]....
        /*0278*/ 	.word	0x000091f0
        /*027c*/ 	.word	0x0000000e
        /*0280*/ 	.word	0xfffffff8
        /*0284*/ 	.short	0x010a
        /*0286*/ 	.byte	0x3f
	.zero		1


	//   ....[31]....
        /*0288*/ 	.word	0x00009250
        /*028c*/ 	.word	0x0000000d
        /*0290*/ 	.word	0x00000000
        /*0294*/ 	.short	0x010a
        /*0296*/ 	.byte	0x3f
	.zero		1


	//   ....[32]....
        /*0298*/ 	.word	0x000092b0
        /*029c*/ 	.word	0x00000094
        /*02a0*/ 	.word	0x00000000
        /*02a4*/ 	.short	0x010a
        /*02a6*/ 	.byte	0x3f
	.zero		1


	//   ....[33]....
        /*02a8*/ 	.word	0x00009300
        /*02ac*/ 	.word	0x0000000e
        /*02b0*/ 	.word	0x00000008
        /*02b4*/ 	.short	0x010a
        /*02b6*/ 	.byte	0x3f
	.zero		1


	//   ....[34]....
        /*02b8*/ 	.word	0x000093d0
        /*02bc*/ 	.word	0x0000000d
        /*02c0*/ 	.word	0x00000020
        /*02c4*/ 	.short	0x010a
        /*02c6*/ 	.byte	0x3f
	.zero		1


	//   ....[35]....
        /*02c8*/ 	.word	0x000094b0
        /*02cc*/ 	.word	0x00000005
        /*02d0*/ 	.word	0x00000000
        /*02d4*/ 	.short	0x010a
        /*02d6*/ 	.byte	0x3f
	.zero		1


	//   ....[36]....
        /*02d8*/ 	.word	0x00009500
        /*02dc*/ 	.word	0x00000007
        /*02e0*/ 	.word	0x00000000
        /*02e4*/ 	.short	0x010a
        /*02e6*/ 	.byte	0x3f
	.zero		1


	//   ....[37]....
        /*02e8*/ 	.word	0x00009550
        /*02ec*/ 	.word	0x00000006
        /*02f0*/ 	.word	0x00000000
        /*02f4*/ 	.short	0x010a
        /*02f6*/ 	.byte	0x3f
	.zero		1


	//----- nvinfo : EIATTR_NUM_MBARRIERS
	.align		4
.L_28:
        /*02f8*/ 	.byte	0x03, 0x38
        /*02fa*/ 	.short	0x000e


	//----- nvinfo : EIATTR_EXIT_INSTR_OFFSETS
	.align		4
        /*02fc*/ 	.byte	0x04, 0x1c
        /*02fe*/ 	.short	(.L_30 - .L_29)


	//   ....[0]....
.L_29:
        /*0300*/ 	.word	0x000013c0


	//   ....[1]....
        /*0304*/ 	.word	0x00001420


	//   ....[2]....
        /*0308*/ 	.word	0x000081c0


	//   ....[3]....
        /*030c*/ 	.word	0x000081f0


	//   ....[4]....
        /*0310*/ 	.word	0x000091e0


	//----- nvinfo : EIATTR_MAX_THREADS
	.align		4
.L_30:
        /*0314*/ 	.byte	0x04, 0x05
        /*0316*/ 	.short	(.L_32 - .L_31)
.L_31:
        /*0318*/ 	.word	0x00000180
        /*031c*/ 	.word	0x00000001
        /*0320*/ 	.word	0x00000001


	//----- nvinfo : EIATTR_CRS_STACK_SIZE
	.align		4
.L_32:
        /*0324*/ 	.byte	0x04, 0x1e
        /*0326*/ 	.short	(.L_34 - .L_33)
.L_33:
        /*0328*/ 	.word	0x00000000


	//----- nvinfo : EIATTR_CBANK_PARAM_SIZE
	.align		4
.L_34:
        /*032c*/ 	.byte	0x03, 0x19
        /*032e*/ 	.short	0x0470


	//----- nvinfo : EIATTR_PARAM_CBANK
	.align		4
        /*0330*/ 	.byte	0x04, 0x0a
        /*0332*/ 	.short	(.L_36 - .L_35)
	.align		4
.L_35:
        /*0334*/ 	.word	index@(.nv.constant0._ZN7cutlass13device_kernelINS_4gemm6kernel13GemmUniversalIN4cute5tupleIJiiiiEEENS1_10collective13CollectiveMmaINS1_37MainloopSm90TmaGmmaWarpSpecializedFP8ILi4ENS5_IJNS4_1CILi1EEENSA_ILi2EEESB_EEENS1_32KernelTmaWarpSpecializedPingpongEEENS5_IJNSA_ILi64EEENSA_ILi128EEENSA_ILi32EEEEEENS_12float_e4m3_tENS5_IJlSB_lEEESK_SL_NS4_8TiledMMAINS4_8MMA_AtomIJNS4_4SM904GMMA31MMA_64x128x32_F32E4M3E4M3_SS_TNILNSP_7ScaleInE1ELSR_1EEEEEENS4_6LayoutINS5_IJSB_SB_SB_EEENS5_IJNSA_ILi0EEESW_SW_EEEEENS5_IJNS4_10UnderscoreESZ_SZ_EEEEENS4_23SM90_TMA_LOAD_MULTICASTENS4_14ComposedLayoutINS4_7SwizzleILi1ELi4ELi3EEENS4_18smem_ptr_flag_bitsILi8EEENSU_INS5_IJNSA_ILi8EEESI_EEENS5_IJSI_SB_EEEEEEEvNS4_8identityENS4_13SM90_TMA_LOADES1C_vS1D_EENS_8epilogue10collective6detail29Sm90TmaWarpSpecializedAdapterINS1H_15DefaultEpilogueISK_SL_SL_NS1G_6thread17LinearCombinationISK_Li1EffLNS1L_9ScaleType4KindE0ELNS_15FloatRoundStyleE2ESK_EENS1_15EpilogueDefaultEEEEEvvEEEEvNT_6ParamsE)
        /*0338*/ 	.short	0x0210
        /*033a*/ 	.short	0x0470


	//----- nvinfo : EIATTR_SW_WAR
	.align		4
.L_36:
        /*033c*/ 	.byte	0x04, 0x36
        /*033e*/ 	.short	(.L_38 - .L_37)
.L_37:
        /*0340*/ 	.word	0x00000008
.L_38:


//--------------------- .nv.callgraph             --------------------------
	.section	.nv.callgraph,"",@"SHT_CUDA_CALLGRAPH"
	.align	4
	.sectionentsize	8
	.align		4
        /*0000*/ 	.word	0x00000000
	.align		4
        /*0004*/ 	.word	0xffffffff
	.align		4
        /*0008*/ 	.word	0x00000000
	.align		4
        /*000c*/ 	.word	0xfffffffe
	.align		4
        /*0010*/ 	.word	0x00000000
	.align		4
        /*0014*/ 	.word	0xfffffffd
	.align		4
        /*0018*/ 	.word	0x00000000
	.align		4
        /*001c*/ 	.word	0xfffffffc


//--------------------- .nv.constant4             --------------------------
	.section	.nv.constant4,"a",@progbits
	.align	8
	.align		8
.nv.constant4:
        /*0000*/ 	.dword	_ZN39_INTERNAL_4696281a_4_k_cu_68d3d8ff_29114cuda3std3__45__cpo5beginE
	.align		8
        /*0008*/ 	.dword	_ZN39_INTERNAL_4696281a_4_k_cu_68d3d8ff_29114cuda3std3__45__cpo3endE
	.align		8
        /*0010*/ 	.dword	_ZN39_INTERNAL_4696281a_4_k_cu_68d3d8ff_29114cuda3std3__45__cpo6cbeginE
	.align		8
        /*0018*/ 	.dword	_ZN39_INTERNAL_4696281a_4_k_cu_68d3d8ff_29114cuda3std3__45__cpo4cendE
	.align		8
        /*0020*/ 	.dword	_ZN39_INTERNAL_4696281a_4_k_cu_68d3d8ff_29114cuda3std3__441_GLOBAL__N__4696281a_4_k_cu_68d3d8ff_29116ignoreE
	.align		8
        /*0028*/ 	.dword	_ZN39_INTERNAL_4696281a_4_k_cu_68d3d8ff_29114cuda3std3__419piecewise_constructE
	.align		8
        /*0030*/ 	.dword	_ZN39_INTERNAL_4696281a_4_k_cu_68d3d8ff_29114cuda3std3__48in_placeE
	.align		8
        /*0038*/ 	.dword	_ZN39_INTERNAL_4696281a_4_k_cu_68d3d8ff_29114cuda3std6ranges3__45__cpo4swapE
	.align		8
        /*0040*/ 	.dword	_ZN39_INTERNAL_4696281a_4_k_cu_68d3d8ff_29114cuda3std6ranges3__45__cpo9iter_moveE
	.align		8
        /*0048*/ 	.dword	_ZN39_INTERNAL_4696281a_4_k_cu_68d3d8ff_29114cute7productE
	.align		8
        /*0050*/ 	.dword	_ZN39_INTERNAL_4696281a_4_k_cu_68d3d8ff_29114cute1_E


//--------------------- .text._ZN7cutlass13device_kernelINS_4gemm6kernel13GemmUniversalIN4cute5tupleIJiiiiEEENS1_10collective13CollectiveMmaINS1_37MainloopSm90TmaGmmaWarpSpecializedFP8ILi4ENS5_IJNS4_1CILi1EEENSA_ILi2EEESB_EEENS1_32KernelTmaWarpSpecializedPingpongEEENS5_IJNSA_ILi64EEENSA_ILi128EEENSA_ILi32EEEEEENS_12float_e4m3_tENS5_IJlSB_lEEESK_SL_NS4_8TiledMMAINS4_8MMA_AtomIJNS4_4SM904GMMA31MMA_64x128x32_F32E4M3E4M3_SS_TNILNSP_7ScaleInE1ELSR_1EEEEEENS4_6LayoutINS5_IJSB_SB_SB_EEENS5_IJNSA_ILi0EEESW_SW_EEEEENS5_IJNS4_10UnderscoreESZ_SZ_EEEEENS4_23SM90_TMA_LOAD_MULTICASTENS4_14ComposedLayoutINS4_7SwizzleILi1ELi4ELi3EEENS4_18smem_ptr_flag_bitsILi8EEENSU_INS5_IJNSA_ILi8EEESI_EEENS5_IJSI_SB_EEEEEEEvNS4_8identityENS4_13SM90_TMA_LOADES1C_vS1D_EENS_8epilogue10collective6detail29Sm90TmaWarpSpecializedAdapterINS1H_15DefaultEpilogueISK_SL_SL_NS1G_6thread17LinearCombinationISK_Li1EffLNS1L_9ScaleType4KindE0ELNS_15FloatRoundStyleE2ESK_EENS1_15EpilogueDefaultEEEEEvvEEEEvNT_6ParamsE --------------------------
	.section	.text._ZN7cutlass13device_kernelINS_4gemm6kernel13GemmUniversalIN4cute5tupleIJiiiiEEENS1_10collective13CollectiveMmaINS1_37MainloopSm90TmaGmmaWarpSpecializedFP8ILi4ENS5_IJNS4_1CILi1EEENSA_ILi2EEESB_EEENS1_32KernelTmaWarpSpecializedPingpongEEENS5_IJNSA_ILi64EEENSA_ILi128EEENSA_ILi32EEEEEENS_12float_e4m3_tENS5_IJlSB_lEEESK_SL_NS4_8TiledMMAINS4_8MMA_AtomIJNS4_4SM904GMMA31MMA_64x128x32_F32E4M3E4M3_SS_TNILNSP_7ScaleInE1ELSR_1EEEEEENS4_6LayoutINS5_IJSB_SB_SB_EEENS5_IJNSA_ILi0EEESW_SW_EEEEENS5_IJNS4_10UnderscoreESZ_SZ_EEEEENS4_23SM90_TMA_LOAD_MULTICASTENS4_14ComposedLayoutINS4_7SwizzleILi1ELi4ELi3EEENS4_18smem_ptr_flag_bitsILi8EEENSU_INS5_IJNSA_ILi8EEESI_EEENS5_IJSI_SB_EEEEEEEvNS4_8identityENS4_13SM90_TMA_LOADES1C_vS1D_EENS_8epilogue10collective6detail29Sm90TmaWarpSpecializedAdapterINS1H_15DefaultEpilogueISK_SL_SL_NS1G_6thread17LinearCombinationISK_Li1EffLNS1L_9ScaleType4KindE0ELNS_15FloatRoundStyleE2ESK_EENS1_15EpilogueDefaultEEEEEvvEEEEvNT_6ParamsE,"ax",@progbits
	.align	128
.text._ZN7cutlass13device_kernelINS_4gemm6kernel13GemmUniversalIN4cute5tupleIJiiiiEEENS1_10collective13CollectiveMmaINS1_37MainloopSm90TmaGmmaWarpSpecializedFP8ILi4ENS5_IJNS4_1CILi1EEENSA_ILi2EEESB_EEENS1_32KernelTmaWarpSpecializedPingpongEEENS5_IJNSA_ILi64EEENSA_ILi128EEENSA_ILi32EEEEEENS_12float_e4m3_tENS5_IJlSB_lEEESK_SL_NS4_8TiledMMAINS4_8MMA_AtomIJNS4_4SM904GMMA31MMA_64x128x32_F32E4M3E4M3_SS_TNILNSP_7ScaleInE1ELSR_1EEEEEENS4_6LayoutINS5_IJSB_SB_SB_EEENS5_IJNSA_ILi0EEESW_SW_EEEEENS5_IJNS4_10UnderscoreESZ_SZ_EEEEENS4_23SM90_TMA_LOAD_MULTICASTENS4_14ComposedLayoutINS4_7SwizzleILi1ELi4ELi3EEENS4_18smem_ptr_flag_bitsILi8EEENSU_INS5_IJNSA_ILi8EEESI_EEENS5_IJSI_SB_EEEEEEEvNS4_8identityENS4_13SM90_TMA_LOADES1C_vS1D_EENS_8epilogue10collective6detail29Sm90TmaWarpSpecializedAdapterINS1H_15DefaultEpilogueISK_SL_SL_NS1G_6thread17LinearCombinationISK_Li1EffLNS1L_9ScaleType4KindE0ELNS_15FloatRoundStyleE2ESK_EENS1_15EpilogueDefaultEEEEEvvEEEEvNT_6ParamsE:
        .type           _ZN7cutlass13device_kernelINS_4gemm6kernel13GemmUniversalIN4cute5tupleIJiiiiEEENS1_10collective13CollectiveMmaINS1_37MainloopSm90TmaGmmaWarpSpecializedFP8ILi4ENS5_IJNS4_1CILi1EEENSA_ILi2EEESB_EEENS1_32KernelTmaWarpSpecializedPingpongEEENS5_IJNSA_ILi64EEENSA_ILi128EEENSA_ILi32EEEEEENS_12float_e4m3_tENS5_IJlSB_lEEESK_SL_NS4_8TiledMMAINS4_8MMA_AtomIJNS4_4SM904GMMA31MMA_64x128x32_F32E4M3E4M3_SS_TNILNSP_7ScaleInE1ELSR_1EEEEEENS4_6LayoutINS5_IJSB_SB_SB_EEENS5_IJNSA_ILi0EEESW_SW_EEEEENS5_IJNS4_10UnderscoreESZ_SZ_EEEEENS4_23SM90_TMA_LOAD_MULTICASTENS4_14ComposedLayoutINS4_7SwizzleILi1ELi4ELi3EEENS4_18smem_ptr_flag_bitsILi8EEENSU_INS5_IJNSA_ILi8EEESI_EEENS5_IJSI_SB_EEEEEEEvNS4_8identityENS4_13SM90_TMA_LOADES1C_vS1D_EENS_8epilogue10collective6detail29Sm90TmaWarpSpecializedAdapterINS1H_15DefaultEpilogueISK_SL_SL_NS1G_6thread17LinearCombinationISK_Li1EffLNS1L_9ScaleType4KindE0ELNS_15FloatRoundStyleE2ESK_EENS1_15EpilogueDefaultEEEEEvvEEEEvNT_6ParamsE,@function
        .size           _ZN7cutlass13device_kernelINS_4gemm6kernel13GemmUniversalIN4cute5tupleIJiiiiEEENS1_10collective13CollectiveMmaINS1_37MainloopSm90TmaGmmaWarpSpecializedFP8ILi4ENS5_IJNS4_1CILi1EEENSA_ILi2EEESB_EEENS1_32KernelTmaWarpSpecializedPingpongEEENS5_IJNSA_ILi64EEENSA_ILi128EEENSA_ILi32EEEEEENS_12float_e4m3_tENS5_IJlSB_lEEESK_SL_NS4_8TiledMMAINS4_8MMA_AtomIJNS4_4SM904GMMA31MMA_64x128x32_F32E4M3E4M3_SS_TNILNSP_7ScaleInE1ELSR_1EEEEEENS4_6LayoutINS5_IJSB_SB_SB_EEENS5_IJNSA_ILi0EEESW_SW_EEEEENS5_IJNS4_10UnderscoreESZ_SZ_EEEEENS4_23SM90_TMA_LOAD_MULTICASTENS4_14ComposedLayoutINS4_7SwizzleILi1ELi4ELi3EEENS4_18smem_ptr_flag_bitsILi8EEENSU_INS5_IJNSA_ILi8EEESI_EEENS5_IJSI_SB_EEEEEEEvNS4_8identityENS4_13SM90_TMA_LOADES1C_vS1D_EENS_8epilogue10collective6detail29Sm90TmaWarpSpecializedAdapterINS1H_15DefaultEpilogueISK_SL_SL_NS1G_6thread17LinearCombinationISK_Li1EffLNS1L_9ScaleType4KindE0ELNS_15FloatRoundStyleE2ESK_EENS1_15EpilogueDefaultEEEEEvvEEEEvNT_6ParamsE,(.L_x_207 - _ZN7cutlass13device_kernelINS_4gemm6kernel13GemmUniversalIN4cute5tupleIJiiiiEEENS1_10collective13CollectiveMmaINS1_37MainloopSm90TmaGmmaWarpSpecializedFP8ILi4ENS5_IJNS4_1CILi1EEENSA_ILi2EEESB_EEENS1_32KernelTmaWarpSpecializedPingpongEEENS5_IJNSA_ILi64EEENSA_ILi128EEENSA_ILi32EEEEEENS_12float_e4m3_tENS5_IJlSB_lEEESK_SL_NS4_8TiledMMAINS4_8MMA_AtomIJNS4_4SM904GMMA31MMA_64x128x32_F32E4M3E4M3_SS_TNILNSP_7ScaleInE1ELSR_1EEEEEENS4_6LayoutINS5_IJSB_SB_SB_EEENS5_IJNSA_ILi0EEESW_SW_EEEEENS5_IJNS4_10UnderscoreESZ_SZ_EEEEENS4_23SM90_TMA_LOAD_MULTICASTENS4_14ComposedLayoutINS4_7SwizzleILi1ELi4ELi3EEENS4_18smem_ptr_flag_bitsILi8EEENSU_INS5_IJNSA_ILi8EEESI_EEENS5_IJSI_SB_EEEEEEEvNS4_8identityENS4_13SM90_TMA_LOADES1C_vS1D_EENS_8epilogue10collective6detail29Sm90TmaWarpSpecializedAdapterINS1H_15DefaultEpilogueISK_SL_SL_NS1G_6thread17LinearCombinationISK_Li1EffLNS1L_9ScaleType4KindE0ELNS_15FloatRoundStyleE2ESK_EENS1_15EpilogueDefaultEEEEEvvEEEEvNT_6ParamsE)
        .other          _ZN7cutlass13device_kernelINS_4gemm6kernel13GemmUniversalIN4cute5tupleIJiiiiEEENS1_10collective13CollectiveMmaINS1_37MainloopSm90TmaGmmaWarpSpecializedFP8ILi4ENS5_IJNS4_1CILi1EEENSA_ILi2EEESB_EEENS1_32KernelTmaWarpSpecializedPingpongEEENS5_IJNSA_ILi64EEENSA_ILi128EEENSA_ILi32EEEEEENS_12float_e4m3_tENS5_IJlSB_lEEESK_SL_NS4_8TiledMMAINS4_8MMA_AtomIJNS4_4SM904GMMA31MMA_64x128x32_F32E4M3E4M3_SS_TNILNSP_7ScaleInE1ELSR_1EEEEEENS4_6LayoutINS5_IJSB_SB_SB_EEENS5_IJNSA_ILi0EEESW_SW_EEEEENS5_IJNS4_10UnderscoreESZ_SZ_EEEEENS4_23SM90_TMA_LOAD_MULTICASTENS4_14ComposedLayoutINS4_7SwizzleILi1ELi4ELi3EEENS4_18smem_ptr_flag_bitsILi8EEENSU_INS5_IJNSA_ILi8EEESI_EEENS5_IJSI_SB_EEEEEEEvNS4_8identityENS4_13SM90_TMA_LOADES1C_vS1D_EENS_8epilogue10collective6detail29Sm90TmaWarpSpecializedAdapterINS1H_15DefaultEpilogueISK_SL_SL_NS1G_6thread17LinearCombinationISK_Li1EffLNS1L_9ScaleType4KindE0ELNS_15FloatRoundStyleE2ESK_EENS1_15EpilogueDefaultEEEEEvvEEEEvNT_6ParamsE,@"STO_CUDA_ENTRY STV_DEFAULT"
_ZN7cutlass13device_kernelINS_4gemm6kernel13GemmUniversalIN4cute5tupleIJiiiiEEENS1_10collective13CollectiveMmaINS1_37MainloopSm90TmaGmmaWarpSpecializedFP8ILi4ENS5_IJNS4_1CILi1EEENSA_ILi2EEESB_EEENS1_32KernelTmaWarpSpecializedPingpongEEENS5_IJNSA_ILi64EEENSA_ILi128EEENSA_ILi32EEEEEENS_12float_e4m3_tENS5_IJlSB_lEEESK_SL_NS4_8TiledMMAINS4_8MMA_AtomIJNS4_4SM904GMMA31MMA_64x128x32_F32E4M3E4M3_SS_TNILNSP_7ScaleInE1ELSR_1EEEEEENS4_6LayoutINS5_IJSB_SB_SB_EEENS5_IJNSA_ILi0EEESW_SW_EEEEENS5_IJNS4_10UnderscoreESZ_SZ_EEEEENS4_23SM90_TMA_LOAD_MULTICASTENS4_14ComposedLayoutINS4_7SwizzleILi1ELi4ELi3EEENS4_18smem_ptr_flag_bitsILi8EEENSU_INS5_IJNSA_ILi8EEESI_EEENS5_IJSI_SB_EEEEEEEvNS4_8identityENS4_13SM90_TMA_LOADES1C_vS1D_EENS_8epilogue10collective6detail29Sm90TmaWarpSpecializedAdapterINS1H_15DefaultEpilogueISK_SL_SL_NS1G_6thread17LinearCombinationISK_Li1EffLNS1L_9ScaleType4KindE0ELNS_15FloatRoundStyleE2ESK_EENS1_15EpilogueDefaultEEEEEvvEEEEvNT_6ParamsE:
[----:B------:R-:W-:Y:S01]  /*0000*/  LDC R1, c[0x0][0x28] ;  /* 0x00000a00ff017b82 */ /* 0x000fe20000000800 */
[----:B------:R-:W0:Y:S01]  /*0010*/  S2R R8, SR_TID.X ;  /* 0x0000000000087919 */ /* 0x000e220000002100 */
[----:B------:R-:W-:Y:S01]  /*0020*/  ELECT P0, URZ, PT ;  /* 0x00000000003f782f */ /* 0x000fe20003800000 */
[----:B------:R-:W-:Y:S01]  /*0030*/  BSSY B0, `(.L_x_0) ;  /* 0x0000014000007945 */ /* 0x000fe20003800000 */
[----:B0-----:R-:W-:-:S05]  /*0040*/  SHF.R.U32.HI R0, RZ, 0x5, R8 ;  /* 0x00000005ff007819 */ /* 0x001fca0000011608 */
[----:B------:R-:W0:Y:S02]  /*0050*/  SHFL.IDX PT, R2, R0, RZ, 0x1f ;  /* 0x00001fff00027589 */ /* 0x000e2400000e0000 */
[----:B0-----:R-:W-:Y:S02]  /*0060*/  R2UR UR6, R2 ;  /* 0x00000000020672ca */ /* 0x001fe400000e0000 */
[----:B------:R-:W-:-:S05]  /*0070*/  SHF.R.U32.HI R2, RZ, 0x7, R8 ;  /* 0x00000007ff027819 */ /* 0x000fca0000011608 */
[----:B------:R0:W1:Y:S06]  /*0080*/  SHFL.IDX PT, R3, R2, RZ, 0x1f ;  /* 0x00001fff02037589 */ /* 0x00006c00000e0000 */
[----:B------:R-:W-:Y:S02]  /*0090*/  USHF.R.S32.HI UR4, URZ, 0x1f, UR6 ;  /* 0x0000001f3f047899 */ /* 0x000fe40008011406 */
[----:B------:R-:W-:Y:S02]  /*00a0*/  ISETP.NE.OR P0, PT, RZ, UR6, !P0 ;  /* 0x00000006ff007c0c */ /* 0x000fe4000c705670 */
[----:B------:R-:W-:-:S04]  /*00b0*/  ULEA.HI UR4, UR4, UR6, URZ, 0x2 ;  /* 0x0000000604047291 */ /* 0x000fc8000f8f103f */
[----:B------:R-:W-:-:S04]  /*00c0*/  ULOP3.LUT UR4, UR4, 0xfffffffc, URZ, 0xc0, !UPT ;  /* 0xfffffffc04047892 */ /* 0x000fc8000f8ec03f */
[----:B------:R-:W-:-:S03]  /*00d0*/  UIADD3 UR6, UR6, -UR4, URZ ;  /* 0x8000000406067290 */ /* 0x000fc6000fffe03f */
[----:B0-----:R-:W-:Y:S09]  /*00e0*/  @P0 BRA `(.L_x_1) ;  /* 0x0000000000200947 */ /* 0x001ff20003800000 */
[----:B------:R-:W-:Y:S02]  /*00f0*/  ULDC.64 UR4, c[0x0][0x198] ;  /* 0x0000660000047ab9 */ /* 0x000fe40000000a00 */
[----:B------:R-:W-:Y:S02]  /*0100*/  UIADD3 UR8, UP0, UR4, 0xf0, URZ ;  /* 0x000000f004087890 */ /* 0x000fe4000ff1e03f */
[----:B------:R-:W-:Y:S02]  /*0110*/  UIADD3 UR4, UP1, UR4, 0x1f0, URZ ;  /* 0x000001f004047890 */ /* 0x000fe4000ff3e03f */
[----:B------:R-:W-:Y:S02]  /*0120*/  UIADD3.X UR9, URZ, UR5, URZ, UP0, !UPT ;  /* 0x000000053f097290 */ /* 0x000fe400087fe43f */
[----:B------:R-:W-:-:S07]  /*0130*/  UIADD3.X UR5, URZ, UR5, URZ, UP1, !UPT ;  /* 0x000000053f057290 */ /* 0x000fce0008ffe43f */
[----:B------:R0:W-:Y:S02]  /*0140*/  UTMACCTL.PF [UR8] ;  /* 0x00000000080079b9 */ /* 0x0001e40008040000 */
[----:B------:R0:W-:Y:S02]  /*0150*/  UTMACCTL.PF [UR4] ;  /* 0x00000000040079b9 */ /* 0x0001e40008040000 */
[----:B0-----:R-:W-:Y:S01]  /*0160*/  NOP ;  /* 0x0000000000007918 */ /* 0x001fe20000000000 */
.L_x_1:
[----:B------:R-:W-:Y:S05]  /*0170*/  BSYNC B0 ;  /* 0x0000000000007941 */ /* 0x000fea0003800000 */
.L_x_0:
[----:B------:R-:W0:Y:S01]  /*0180*/  SHFL.IDX PT, R4, R0, RZ, 0x1f ;  /* 0x00001fff00047589 */ /* 0x000e2200000e0000 */
[----:B-1----:R-:W-:Y:S01]  /*0190*/  R2UR UR24, R3 ;  /* 0x00000000031872ca */ /* 0x002fe200000e0000 */
[----:B------:R-:W-:Y:S01]  /*01a0*/  UISETP.NE.AND UP0, UPT, UR6, 0x3, UPT ;  /* 0x000000030600788c */ /* 0x000fe2000bf05270 */
[----:B------:R-:W-:-:S03]  /*01b0*/  SHF.R.S32.HI R3, RZ, 0x1f, R8 ;  /* 0x0000001fff037819 */ /* 0x000fc60000011408 */
[----:B------:R-:W-:Y:S01]  /*01c0*/  UISETP.EQ.OR UP0, UPT, UR6, URZ, !UP0 ;  /* 0x0000003f0600728c */ /* 0x000fe2000c702670 */
[----:B------:R-:W-:-:S07]  /*01d0*/  LEA.HI R3, R3, R8, RZ, 0x7 ;  /* 0x0000000803037211 */ /* 0x000fce00078f38ff */
[----:B------:R-:W-:Y:S02]  /*01e0*/  UIADD3 UR18, UR24, -0x1, URZ ;  /* 0xffffffff18127890 */ /* 0x000fe4000fffe03f */
[----:B------:R-:W-:Y:S02]  /*01f0*/  UISETP.EQ.AND UP0, UPT, UR24, URZ, UP0 ;  /* 0x0000003f1800728c */ /* 0x000fe40008702270 */
[----:B------:R-:W-:Y:S02]  /*0200*/  UISETP.GE.U32.AND UP1, UPT, UR18, 0x2, UPT ;  /* 0x000000021200788c */ /* 0x000fe4000bf26070 */
[----:B------:R-:W-:Y:S01]  /*0210*/  USEL UR7, URZ, 0x1, !UP0 ;  /* 0x000000013f077887 */ /* 0x000fe2000c000000 */
[----:B0-----:R-:W-:-:S03]  /*0220*/  ISETP.NE.AND P0, PT, R4, RZ, PT ;  /* 0x000000ff0400720c */ /* 0x001fc60003f05270 */
[----:B------:R-:W-:-:S10]  /*0230*/  USEL UR7, UR7, 0x2, UP1 ;  /* 0x0000000207077887 */ /* 0x000fd40008800000 */
[----:B------:R-:W-:Y:S05]  /*0240*/  @P0 BRA `(.L_x_2) ;  /* 0x0000000000580947 */ /* 0x000fea0003800000 */
[----:B------:R-:W0:Y:S01]  /*0250*/  S2UR UR10, SR_CgaCtaId ;  /* 0x00000000000a79c3 */ /* 0x000e220000008800 */
[----:B------:R-:W-:Y:S01]  /*0260*/  UMOV UR4, 0x400 ;  /* 0x0000040000047882 */ /* 0x000fe20000000000 */
[----:B------:R-:W-:Y:S01]  /*0270*/  UMOV UR5, 0x1 ;  /* 0x0000000100057882 */ /* 0x000fe20000000000 */
[----:B------:R-:W-:Y:S01]  /*0280*/  UMOV UR8, 0x2 ;  /* 0x0000000200087882 */ /* 0x000fe20000000000 */
[----:B------:R-:W-:Y:S01]  /*0290*/  ELECT P0, URZ, PT ;  /* 0x00000000003f782f */ /* 0x000fe20003800000 */
[----:B------:R-:W-:-:S04]  /*02a0*/  UIADD3 UR8, -UR8, 0x100000, URZ ;  /* 0x0010000008087890 */ /* 0x000fc8000fffe13f */
[----:B------:R-:W-:Y:S02]  /*02b0*/  USHF.L.U32 UR9, UR8, 0xb, URZ ;  /* 0x0000000b08097899 */ /* 0x000fe4000800063f */
[----:B------:R-:W-:Y:S02]  /*02c0*/  USHF.L.U32 UR8, UR8, 0x1, URZ ;  /* 0x0000000108087899 */ /* 0x000fe4000800063f */
[----:B0-----:R-:W-:Y:S02]  /*02d0*/  ULEA UR10, UR10, UR4, 0x18 ;  /* 0x000000040a0a7291 */ /* 0x001fe4000f8ec03f */
[----:B------:R-:W-:-:S04]  /*02e0*/  UIADD3 UR4, -UR5, 0x100000, URZ ;  /* 0x0010000005047890 */ /* 0x000fc8000fffe13f */
[----:B------:R-:W-:Y:S02]  /*02f0*/  USHF.L.U32 UR5, UR4, 0xb, URZ ;  /* 0x0000000b04057899 */ /* 0x000fe4000800063f */
[----:B------:R-:W-:Y:S01]  /*0300*/  USHF.L.U32 UR4, UR4, 0x1, URZ ;  /* 0x0000000104047899 */ /* 0x000fe2000800063f */
[----:B------:R-:W0:Y:S11]  /*0310*/  FENCE.VIEW.ASYNC.S ;  /* 0x00000000000073c6 */ /* 0x000e360000000000 */
[----:B0-----:R0:W1:Y:S01]  /*0320*/  SYNCS.EXCH.64 URZ, [UR10], UR4 ;  /* 0x000000040a3f75b2 */ /* 0x0010620008000100 */
[----:B------:R0:W2:Y:S01]  /*0330*/  SYNCS.EXCH.64 URZ, [UR10+0x20], UR8 ;  /* 0x000020080a3f75b2 */ /* 0x0000a20008000100 */
[----:B------:R0:W3:Y:S01]  /*0340*/  SYNCS.EXCH.64 URZ, [UR10+0x8], UR4 ;  /* 0x000008040a3f75b2 */ /* 0x0000e20008000100 */
[----:B------:R0:W4:Y:S01]  /*0350*/  SYNCS.EXCH.64 URZ, [UR10+0x28], UR8 ;  /* 0x000028080a3f75b2 */ /* 0x0001220008000100 */
[----:B------:R0:W0:Y:S01]  /*0360*/  SYNCS.EXCH.64 URZ, [UR10+0x10], UR4 ;  /* 0x000010040a3f75b2 */ /* 0x0000220008000100 */
[----:B------:R0:W0:Y:S01]  /*0370*/  SYNCS.EXCH.64 URZ, [UR10+0x30], UR8 ;  /* 0x000030080a3f75b2 */ /* 0x0000220008000100 */
[----:B------:R0:W0:Y:S01]  /*0380*/  SYNCS.EXCH.64 URZ, [UR10+0x18], UR4 ;  /* 0x000018040a3f75b2 */ /* 0x0000220008000100 */
[----:B------:R0:W0:Y:S01]  /*0390*/  SYNCS.EXCH.64 URZ, [UR10+0x38], UR8 ;  /* 0x000038080a3f75b2 */ /* 0x0000220008000100 */
[----:B------:R-:W-:Y:S01]  /*03a0*/  NOP ;  /* 0x0000000000007918 */ /* 0x000fe20000000000 */
.L_x_2:
[----:B------:R-:W5:Y:S01]  /*03b0*/  SHFL.IDX PT, R10, R0, RZ, 0x1f ;  /* 0x00001fff000a7589 */ /* 0x000f6200000e0000 */
[----:B------:R-:W-:Y:S01]  /*03c0*/  LOP3.LUT R3, R3, 0xffffff80, RZ, 0xc0, !PT ;  /* 0xffffff8003037812 */ /* 0x000fe200078ec0ff */
[----:B------:R-:W1:Y:S01]  /*03d0*/  S2UR UR11, SR_CTAID.X ;  /* 0x00000000000b79c3 */ /* 0x000e620000002500 */
[----:B------:R-:W-:Y:S01]  /*03e0*/  ELECT P0, URZ, PT ;  /* 0x00000000003f782f */ /* 0x000fe20003800000 */
[----:B------:R1:W2:Y:S01]  /*03f0*/  SHFL.IDX PT, R7, R0, RZ, 0x1f ;  /* 0x00001fff00077589 */ /* 0x0002a200000e0000 */
[----:B------:R-:W-:Y:S01]  /*0400*/  ELECT P1, URZ, PT ;  /* 0x00000000003f782f */ /* 0x000fe20003820000 */
[----:B------:R-:W-:Y:S01]  /*0410*/  IMAD.IADD R9, R8, 0x1, -R3 ;  /* 0x0000000108097824 */ /* 0x000fe200078e0a03 */
[----:B0-----:R-:W-:Y:S01]  /*0420*/  ULDC UR4, c[0x0][0x150] ;  /* 0x0000540000047ab9 */ /* 0x001fe20000000800 */
[----:B------:R-:W-:Y:S01]  /*0430*/  UMOV UR20, 0x80 ;  /* 0x0000008000147882 */ /* 0x000fe20000000000 */
[----:B------:R-:W-:Y:S01]  /*0440*/  NOP ;  /* 0x0000000000007918 */ /* 0x000fe20000000000 */
[----:B------:R-:W0:Y:S01]  /*0450*/  S2UR UR9, SR_CTAID.Y ;  /* 0x00000000000979c3 */ /* 0x000e220000002600 */
[----:B------:R-:W-:Y:S01]  /*0460*/  SHF.R.S32.HI R12, RZ, 0x1f, R9 ;  /* 0x0000001fff0c7819 */ /* 0x000fe20000011409 */
[----:B------:R-:W-:Y:S01]  /*0470*/  NOP ;  /* 0x0000000000007918 */ /* 0x000fe20000000000 */
[----:B------:R-:W-:Y:S01]  /*0480*/  ULDC UR19, c[0x0][0x148] ;  /* 0x0000520000137ab9 */ /* 0x000fe20000000800 */
[----:B------:R-:W-:Y:S01]  /*0490*/  ULDC UR14, c[0x0][0x144] ;  /* 0x00005100000e7ab9 */ /* 0x000fe20000000800 */
[----:B------:R-:W-:Y:S01]  /*04a0*/  LEA.HI R3, R12, R9, RZ, 0x3 ;  /* 0x000000090c037211 */ /* 0x000fe200078f18ff */
[----:B------:R0:W3:Y:S01]  /*04b0*/  SHFL.IDX PT, R14, R2, RZ, 0x1f ;  /* 0x00001fff020e7589 */ /* 0x0000e200000e0000 */
[----:B------:R-:W-:-:S02]  /*04c0*/  ISETP.NE.AND P3, PT, RZ, UR24, PT ;  /* 0x00000018ff007c0c */ /* 0x000fc4000bf65270 */
[--C-:B------:R-:W-:Y:S02]  /*04d0*/  SHF.R.S32.HI R5, RZ, 0x3, R3.reuse ;  /* 0x00000003ff057819 */ /* 0x100fe40000011403 */
[----:B------:R-:W-:Y:S02]  /*04e0*/  SHF.R.S32.HI R6, RZ, 0x1f, R3 ;  /* 0x0000001fff067819 */ /* 0x000fe40000011403 */
[----:B------:R-:W-:Y:S02]  /*04f0*/  SHF.R.S32.HI R3, RZ, 0x1f, R4 ;  /* 0x0000001fff037819 */ /* 0x000fe40000011404 */
[----:B-----5:R-:W-:Y:S02]  /*0500*/  ISETP.NE.OR P0, PT, R10, RZ, !P0 ;  /* 0x000000ff0a00720c */ /* 0x020fe40004705670 */
[----:B------:R-:W-:Y:S02]  /*0510*/  LEA.HI R3, R3, R4, RZ, 0x2 ;  /* 0x0000000403037211 */ /* 0x000fe400078f10ff */
[----:B-1----:R-:W-:-:S02]  /*0520*/  I2FP.F32.U32 R0, UR11 ;  /* 0x0000000b00007c45 */ /* 0x002fc40008201000 */
[----:B------:R-:W-:Y:S02]  /*0530*/  LOP3.LUT R3, R3, 0x3ffffffc, RZ, 0xc0, !PT ;  /* 0x3ffffffc03037812 */ /* 0x000fe400078ec0ff */
[----:B--2---:R-:W-:Y:S01]  /*0540*/  ISETP.NE.OR P1, PT, R7, RZ, !P1 ;  /* 0x000000ff0700720c */ /* 0x004fe20004f25670 */
[----:B------:R-:W-:Y:S01]  /*0550*/  FMUL R0, R0, UR4 ;  /* 0x0000000400007c20 */ /* 0x000fe20008400000 */
[----:B------:R-:W-:Y:S01]  /*0560*/  ULDC UR4, c[0x0][0x154] ;  /* 0x0000550000047ab9 */ /* 0x000fe20000000800 */
[----:B------:R-:W-:Y:S01]  /*0570*/  IMAD.IADD R3, R4, 0x1, -R3 ;  /* 0x0000000104037824 */ /* 0x000fe200078e0a03 */
[----:B0-----:R-:W-:Y:S01]  /*0580*/  I2FP.F32.U32 R4, UR9 ;  /* 0x0000000900047c45 */ /* 0x001fe20008201000 */
[----:B------:R-:W-:Y:S01]  /*0590*/  VOTEU.ALL UP2, P0 ;  /* 0x00000000003f7886 */ /* 0x000fe20000040000 */
[----:B------:R-:W-:Y:S01]  /*05a0*/  LEA.HI R6, R6, R5, RZ, 0x2 ;  /* 0x0000000506067211 */ /* 0x000fe200078f10ff */
[----:B------:R-:W0:Y:S01]  /*05b0*/  F2I.U32.TRUNC.NTZ R0, R0 ;  /* 0x0000000000007305 */ /* 0x000e22000020f000 */
[----:B------:R-:W-:Y:S01]  /*05c0*/  VOTEU.ALL UP0, P0 ;  /* 0x00000000003f7886 */ /* 0x000fe20000000000 */
[----:B------:R-:W-:Y:S01]  /*05d0*/  FMUL R4, R4, UR4 ;  /* 0x0000000404047c20 */ /* 0x000fe20008400000 */
[----:B------:R-:W1:Y:S01]  /*05e0*/  @!UP2 S2UR UR13, SR_CgaCtaId ;  /* 0x00000000000da9c3 */ /* 0x000e620000008800 */
[----:B------:R-:W-:Y:S01]  /*05f0*/  LOP3.LUT R6, R6, 0xfffffffc, RZ, 0xc0, !PT ;  /* 0xfffffffc06067812 */ /* 0x000fe200078ec0ff */
[----:B------:R-:W-:Y:S01]  /*0600*/  UMOV UR4, 0x20 ;  /* 0x0000002000047882 */ /* 0x000fe20000000000 */
[----:B------:R-:W-:Y:S01]  /*0610*/  VOTEU.ALL UP3, P1 ;  /* 0x00000000003f7886 */ /* 0x000fe20000860000 */
[----:B------:R-:W-:Y:S01]  /*0620*/  @!UP2 UMOV UR12, 0x400 ;  /* 0x00000400000ca882 */ /* 0x000fe20000000000 */
[----:B------:R-:W2:Y:S01]  /*0630*/  F2I.U32.TRUNC.NTZ R4, R4 ;  /* 0x0000000400047305 */ /* 0x000ea2000020f000 */
[----:B------:R-:W-:-:S04]  /*0640*/  @!UP2 UIADD3 UR4, -UR4, 0x100000, URZ ;  /* 0x001000000404a890 */ /* 0x000fc8000fffe13f */
[----:B------:R-:W-:Y:S02]  /*0650*/  @!UP2 USHF.L.U32 UR5, UR4, 0xb, URZ ;  /* 0x0000000b0405a899 */ /* 0x000fe4000800063f */
[----:B------:R-:W-:Y:S01]  /*0660*/  @!UP2 USHF.L.U32 UR4, UR4, 0x1, URZ ;  /* 0x000000010404a899 */ /* 0x000fe2000800063f */
[----:B------:R-:W-:Y:S01]  /*0670*/  IMAD.IADD R6, R5, 0x1, -R6 ;  /* 0x0000000105067824 */ /* 0x000fe200078e0a06 */
[----:B------:R-:W5:Y:S01]  /*0680*/  @!UP3 S2UR UR17, SR_CgaCtaId ;  /* 0x000000000011b9c3 */ /* 0x000f620000008800 */
[----:B------:R-:W-:Y:S01]  /*0690*/  VOTEU.ALL UP1, P0 ;  /* 0x00000000003f7886 */ /* 0x000fe20000020000 */
[----:B------:R-:W-:Y:S01]  /*06a0*/  @!UP3 UMOV UR16, 0x400 ;  /* 0x000004000010b882 */ /* 0x000fe20000000000 */
[----:B------:R-:W-:Y:S01]  /*06b0*/  IMAD R6, R3, 0x4, R6 ;  /* 0x0000000403067824 */ /* 0x000fe200078e0206 */
[----:B0-----:R-:W-:Y:S01]  /*06c0*/  R2UR UR8, R0 ;  /* 0x00000000000872ca */ /* 0x001fe200000e0000 */
[----:B------:R-:W-:Y:S01]  /*06d0*/  VOTEU.ALL UP4, P1 ;  /* 0x00000000003f7886 */ /* 0x000fe20000880000 */
[----:B------:R-:W-:Y:S01]  /*06e0*/  VOTEU.ALL UP5, P1 ;  /* 0x00000000003f7886 */ /* 0x000fe200008a0000 */
[----:B------:R-:W-:Y:S01]  /*06f0*/  IMAD.SHL.U32 R3, R6, 0x4, RZ ;  /* 0x0000000406037824 */ /* 0x000fe200078e00ff */
[----:B------:R-:W0:Y:S01]  /*0700*/  LDC R0, c[0x0][0x140] ;  /* 0x00005000ff007b82 */ /* 0x000e220000000800 */
[----:B------:R-:W-:-:S02]  /*0710*/  LOP3.LUT P0, RZ, R9, 0x7, RZ, 0xc0, !PT ;  /* 0x0000000709ff7812 */ /* 0x000fc4000780c0ff */
[----:B--2---:R-:W-:Y:S02]  /*0720*/  R2UR UR10, R4 ;  /* 0x00000000040a72ca */ /* 0x004fe400000e0000 */
[----:B------:R-:W-:Y:S01]  /*0730*/  LOP3.LUT R6, R6, 0xc, R3, 0x78, !PT ;  /* 0x0000000c06067812 */ /* 0x000fe200078e7803 */
[----:B-1----:R-:W-:Y:S02]  /*0740*/  @!UP2 ULEA UR15, UR13, UR12, 0x18 ;  /* 0x0000000c0d0fa291 */ /* 0x002fe4000f8ec03f */
[----:B------:R-:W-:-:S04]  /*0750*/  @!UP3 UIADD3 UR12, -UR20, 0x100000, URZ ;  /* 0x00100000140cb890 */ /* 0x000fc8000fffe13f */
[----:B------:R-:W-:Y:S02]  /*0760*/  @!UP3 USHF.L.U32 UR13, UR12, 0xb, URZ ;  /* 0x0000000b0c0db899 */ /* 0x000fe4000800063f */
[----:B------:R-:W-:Y:S01]  /*0770*/  @!UP3 USHF.L.U32 UR12, UR12, 0x1, URZ ;  /* 0x000000010c0cb899 */ /* 0x000fe2000800063f */
[----:B------:R-:W-:Y:S01]  /*0780*/  ISETP.LT.U32.AND P0, PT, R6, 0x2, !P0 ;  /* 0x000000020600780c */ /* 0x000fe20004701070 */
[----:B------:R-:W-:Y:S01]  /*0790*/  UIADD3 UR8, -UR8, URZ, URZ ;  /* 0x0000003f08087290 */ /* 0x000fe2000fffe13f */
[----:B------:R-:W-:Y:S01]  /*07a0*/  VOTEU.ALL UP2, P1 ;  /* 0x00000000003f7886 */ /* 0x000fe20000840000 */
[----:B-----5:R-:W-:Y:S02]  /*07b0*/  @!UP3 ULEA UR16, UR17, UR16, 0x18 ;  /* 0x000000101110b291 */ /* 0x020fe4000f8ec03f */
[----:B------:R-:W-:Y:S01]  /*07c0*/  UIADD3 UR10, -UR10, URZ, URZ ;  /* 0x0000003f0a0a7290 */ /* 0x000fe2000fffe13f */
[----:B------:R-:W1:Y:S02]  /*07d0*/  FENCE.VIEW.ASYNC.S ;  /* 0x00000000000073c6 */ /* 0x000e640000000000 */
[----:B-1----:R-:W1:Y:S01]  /*07e0*/  @!UP0 SYNCS.EXCH.64 URZ, [UR15+0x70], UR4 ;  /* 0x000070040f3f85b2 */ /* 0x002e620008000100 */
[----:B------:R-:W-:Y:S01]  /*07f0*/  VOTEU.ALL UP3, P1 ;  /* 0x00000000003f7886 */ /* 0x000fe20000860000 */
[----:B------:R-:W-:Y:S01]  /*0800*/  UIMAD UR8, UR14, UR8, UR11 ;  /* 0x000000080e0872a4 */ /* 0x000fe2000f8e020b */
[----:B0-----:R-:W-:Y:S01]  /*0810*/  ISETP.EQ.U32.AND P2, PT, R0, 0x1, PT ;  /* 0x000000010000780c */ /* 0x001fe20003f42070 */
[----:B------:R0:W2:Y:S01]  /*0820*/  @!UP1 SYNCS.EXCH.64 URZ, [UR15+0x78], UR4 ;  /* 0x000078040f3f95b2 */ /* 0x0000a20008000100 */
[----:B------:R-:W-:Y:S01]  /*0830*/  NOP ;  /* 0x0000000000007918 */ /* 0x000fe20000000000 */
[----:B0-----:R-:W-:Y:S01]  /*0840*/  UIMAD UR4, UR19, UR10, UR9 ;  /* 0x0000000a130472a4 */ /* 0x001fe2000f8e0209 */
[----:B------:R0:W0:Y:S05]  /*0850*/  @!UP2 SYNCS.EXCH.64 URZ, [UR16+0x50], UR12 ;  /* 0x0000500c103fa5b2 */ /* 0x00002a0008000100 */
[----:B------:R-:W-:-:S04]  /*0860*/  ISETP.NE.AND P1, PT, R6, UR4, PT ;  /* 0x0000000406007c0c */ /* 0x000fc8000bf25270 */
[----:B------:R-:W-:-:S04]  /*0870*/  ISETP.EQ.OR P1, PT, RZ, UR8, !P1 ;  /* 0x00000008ff007c0c */ /* 0x000fc8000cf22670 */
[----:B------:R-:W-:Y:S01]  /*0880*/  PLOP3.LUT P0, PT, P0, P1, PT, 0x80, 0x0 ;  /* 0x000000000000781c */ /* 0x000fe20000703070 */
[----:B------:R0:W0:Y:S01]  /*0890*/  @!UP3 SYNCS.EXCH.64 URZ, [UR16+0x58], UR12 ;  /* 0x0000580c103fb5b2 */ /* 0x0000220008000100 */
[----:B------:R0:W0:Y:S01]  /*08a0*/  @!UP4 SYNCS.EXCH.64 URZ, [UR16+0x60], UR12 ;  /* 0x0000600c103fc5b2 */ /* 0x0000220008000100 */
[----:B------:R0:W0:Y:S01]  /*08b0*/  @!UP5 SYNCS.EXCH.64 URZ, [UR16+0x68], UR12 ;  /* 0x0000680c103fd5b2 */ /* 0x0000220008000100 */
[----:B------:R-:W-:Y:S01]  /*08c0*/  NOP ;  /* 0x0000000000007918 */ /* 0x000fe20000000000 */
[----:B-1-3--:R-:W-:Y:S08]  /*08d0*/  @!P2 BRA `(.L_x_3) ;  /* 0x000000000008a947 */ /* 0x00aff00003800000 */
[----:B0-2-4-:R-:W-:Y:S01]  /*08e0*/  UCGABAR_ARV ;  /* 0x00000000000079c7 */ /* 0x015fe20008000000 */
[----:B------:R-:W-:Y:S05]  /*08f0*/  BRA `(.L_x_4) ;  /* 0x0000000000047947 */ /* 0x000fea0003800000 */
.L_x_3:
[----:B0-2-4-:R-:W-:Y:S01]  /*0900*/  NOP ;  /* 0x0000000000007918 */ /* 0x015fe20000000000 */
.L_x_4:
[----:B------:R-:W-:Y:S01]  /*0910*/  ULDC.64 UR4, c[0x0][0x598] ;  /* 0x0001660000047ab9 */ /* 0x000fe20000000a00 */
[----:B------:R-:W-:Y:S01]  /*0920*/  ULDC.64 UR22, c[0x0][0x208] ;  /* 0x0000820000167ab9 */ /* 0x000fe20000000a00 */
[----:B------:R-:W-:-:S04]  /*0930*/  ISETP.NE.U32.AND P1, PT, RZ, UR4, PT ;  /* 0x00000004ff007c0c */ /* 0x000fc8000bf25070 */
[----:B------:R-:W-:-:S13]  /*0940*/  ISETP.NE.AND.EX P1, PT, RZ, UR5, PT, P1 ;  /* 0x00000005ff007c0c */ /* 0x000fda000bf25310 */
[----:B------:R-:W-:Y:S05]  /*0950*/  @!P1 BRA `(.L_x_5) ;  /* 0x00000000001c9947 */ /* 0x000fea0003800000 */
[----:B------:R-:W0:Y:S02]  /*0960*/  LDC.64 R2, c[0x0][0x598] ;  /* 0x00016600ff027b82 */ /* 0x000e240000000a00 */
[----:B0-----:R-:W2:Y:S02]  /*0970*/  LDG.E.64 R2, desc[UR22][R2.64] ;  /* 0x0000001602027981 */ /* 0x001ea4000c1e1b00 */
[----:B--2---:R-:W-:-:S04]  /*0980*/  ISETP.NE.U32.AND P1, PT, R2, RZ, PT ;  /* 0x000000ff0200720c */ /* 0x004fc80003f25070 */
[----:B------:R-:W-:-:S13]  /*0990*/  ISETP.NE.AND.EX P1, PT, R3, RZ, PT, P1 ;  /* 0x000000ff0300720c */ /* 0x000fda0003f25310 */
[----:B------:R-:W-:Y:S05]  /*09a0*/  @!P1 BRA `(.L_x_5) ;  /* 0x0000000000089947 */ /* 0x000fea0003800000 */
[----:B------:R0:W5:Y:S01]  /*09b0*/  LD.E R7, desc[UR22][R2.64] ;  /* 0x0000001602077980 */ /* 0x000162000c101900 */
[----:B------:R-:W-:Y:S05]  /*09c0*/  BRA `(.L_x_6) ;  /* 0x0000000000207947 */ /* 0x000fea0003800000 */
.L_x_5:
[----:B------:R-:W-:Y:S02]  /*09d0*/  ULDC.64 UR4, c[0x0][0x588] ;  /* 0x0001620000047ab9 */ /* 0x000fe40000000a00 */
[----:B------:R-:W-:-:S04]  /*09e0*/  ISETP.NE.U32.AND P1, PT, RZ, UR4, PT ;  /* 0x00000004ff007c0c */ /* 0x000fc8000bf25070 */
[----:B------:R-:W-:-:S13]  /*09f0*/  ISETP.NE.AND.EX P1, PT, RZ, UR5, PT, P1 ;  /* 0x00000005ff007c0c */ /* 0x000fda000bf25310 */
[----:B------:R-:W-:Y:S05]  /*0a00*/  @!P1 BRA `(.L_x_7) ;  /* 0x00000000000c9947 */ /* 0x000fea0003800000 */
[----:B------:R-:W0:Y:S02]  /*0a10*/  LDC.64 R2, c[0x0][0x588] ;  /* 0x00016200ff027b82 */ /* 0x000e240000000a00 */
[----:B0-----:R1:W5:Y:S01]  /*0a20*/  LDG.E R7, desc[UR22][R2.64] ;  /* 0x0000001602077981 */ /* 0x001362000c1e1900 */
[----:B------:R-:W-:Y:S05]  /*0a30*/  BRA `(.L_x_6) ;  /* 0x0000000000047947 */ /* 0x000fea0003800000 */
.L_x_7:
[----:B------:R-:W2:Y:S02]  /*0a40*/  LDC R7, c[0x0][0x580] ;  /* 0x00016000ff077b82 */ /* 0x000ea40000000800 */
.L_x_6:
[----:B------:R-:W-:Y:S02]  /*0a50*/  ULDC.64 UR4, c[0x0][0x5a0] ;  /* 0x0001680000047ab9 */ /* 0x000fe40000000a00 */
[----:B------:R-:W-:-:S04]  /*0a60*/  ISETP.NE.U32.AND P1, PT, RZ, UR4, PT ;  /* 0x00000004ff007c0c */ /* 0x000fc8000bf25070 */
[----:B------:R-:W-:-:S13]  /*0a70*/  ISETP.NE.AND.EX P1, PT, RZ, UR5, PT, P1 ;  /* 0x00000005ff007c0c */ /* 0x000fda000bf25310 */
[----:B------:R-:W-:Y:S05]  /*0a80*/  @!P1 BRA `(.L_x_8) ;  /* 0x00000000001c9947 */ /* 0x000fea0003800000 */
[----:B01----:R-:W0:Y:S02]  /*0a90*/  LDC.64 R2, c[0x0][0x5a0] ;  /* 0x00016800ff027b82 */ /* 0x003e240000000a00 */
[----:B0-----:R-:W3:Y:S02]  /*0aa0*/  LDG.E.64 R2, desc[UR22][R2.64] ;  /* 0x0000001602027981 */ /* 0x001ee4000c1e1b00 */
[----:B---3--:R-:W-:-:S04]  /*0ab0*/  ISETP.NE.U32.AND P1, PT, R2, RZ, PT ;  /* 0x000000ff0200720c */ /* 0x008fc80003f25070 */
[----:B------:R-:W-:-:S13]  /*0ac0*/  ISETP.NE.AND.EX P1, PT, R3, RZ, PT, P1 ;  /* 0x000000ff0300720c */ /* 0x000fda0003f25310 */
[----:B------:R-:W-:Y:S05]  /*0ad0*/  @!P1 BRA `(.L_x_8) ;  /* 0x0000000000089947 */ /* 0x000fea0003800000 */
[----:B------:R0:W5:Y:S01]  /*0ae0*/  LD.E R10, desc[UR22][R2.64] ;  /* 0x00000016020a7980 */ /* 0x000162000c101900 */
[----:B------:R-:W-:Y:S05]  /*0af0*/  BRA `(.L_x_9) ;  /* 0x0000000000207947 */ /* 0x000fea0003800000 */
.L_x_8:
[----:B------:R-:W-:Y:S02]  /*0b00*/  ULDC.64 UR4, c[0x0][0x590] ;  /* 0x0001640000047ab9 */ /* 0x000fe40000000a00 */
[----:B------:R-:W-:-:S04]  /*0b10*/  ISETP.NE.U32.AND P1, PT, RZ, UR4, PT ;  /* 0x00000004ff007c0c */ /* 0x000fc8000bf25070 */
[----:B------:R-:W-:-:S13]  /*0b20*/  ISETP.NE.AND.EX P1, PT, RZ, UR5, PT, P1 ;  /* 0x00000005ff007c0c */ /* 0x000fda000bf25310 */
[----:B------:R-:W-:Y:S05]  /*0b30*/  @!P1 BRA `(.L_x_10) ;  /* 0x00000000000c9947 */ /* 0x000fea0003800000 */
[----:B------:R-:W3:Y:S02]  /*0b40*/  LDC.64 R10, c[0x0][0x590] ;  /* 0x00016400ff0a7b82 */ /* 0x000ee40000000a00 */
[----:B---3--:R3:W5:Y:S01]  /*0b50*/  LDG.E R10, desc[UR22][R10.64] ;  /* 0x000000160a0a7981 */ /* 0x008762000c1e1900 */
[----:B------:R-:W-:Y:S05]  /*0b60*/  BRA `(.L_x_9) ;  /* 0x0000000000047947 */ /* 0x000fea0003800000 */
.L_x_10:
[----:B------:R-:W4:Y:S02]  /*0b70*/  LDC R10, c[0x0][0x584] ;  /* 0x00016100ff0a7b82 */ /* 0x000f240000000800 */
.L_x_9:
[----:B------:R-:W-:Y:S01]  /*0b80*/  ULDC UR4, c[0x0][0x65c] ;  /* 0x0001970000047ab9 */ /* 0x000fe20000000800 */
[----:B01----:R-:W0:Y:S01]  /*0b90*/  LDC.64 R2, c[0x0][0x650] ;  /* 0x00019400ff027b82 */ /* 0x003e220000000a00 */
[----:B------:R-:W-:Y:S01]  /*0ba0*/  UISETP.NE.AND UP2, UPT, UR4, 0x1, UPT ;  /* 0x000000010400788c */ /* 0x000fe2000bf45270 */
[----:B---3--:R-:W-:Y:S01]  /*0bb0*/  PRMT R11, RZ, 0x7610, R11 ;  /* 0x00007610ff0b7816 */ /* 0x008fe2000000000b */
[----:B------:R-:W-:Y:S01]  /*0bc0*/  UISETP.NE.AND UP0, UPT, UR24, 0x2, UPT ;  /* 0x000000021800788c */ /* 0x000fe2000bf05270 */
[----:B------:R-:W-:Y:S02]  /*0bd0*/  IMAD.MOV.U32 R5, RZ, RZ, -0x1 ;  /* 0xffffffffff057424 */ /* 0x000fe400078e00ff */
[----:B------:R-:W-:-:S06]  /*0be0*/  IMAD.MOV.U32 R4, RZ, RZ, -0x1 ;  /* 0xffffffffff047424 */ /* 0x000fcc00078e00ff */
[----:B------:R-:W-:Y:S01]  /*0bf0*/  @UP2 ULDC UR14, c[0x0][0x10] ;  /* 0x00000400000e2ab9 */ /* 0x000fe20000000800 */
[----:B------:R-:W-:Y:S01]  /*0c00*/  @UP2 UMOV UR4, UR9 ;  /* 0x0000000900042c82 */ /* 0x000fe20008000000 */
[----:B------:R-:W-:Y:S01]  /*0c10*/  @UP2 UMOV UR5, URZ ;  /* 0x0000003f00052c82 */ /* 0x000fe20008000000 */
[----:B------:R-:W-:Y:S01]  /*0c20*/  @!UP2 ULDC UR16, c[0x0][0xc] ;  /* 0x000003000010aab9 */ /* 0x000fe20000000800 */
[----:B------:R-:W-:Y:S01]  /*0c30*/  @UP2 UIMAD.WIDE.U32 UR14, UR11, UR14, UR4 ;  /* 0x0000000e0b0e22a5 */ /* 0x000fe2000f8e0004 */
[----:B------:R-:W-:Y:S02]  /*0c40*/  ULDC UR12, c[0x0][0xc] ;  /* 0x00000300000c7ab9 */ /* 0x000fe40000000800 */
[----:B------:R-:W-:Y:S01]  /*0c50*/  @UP2 UMOV UR4, URZ ;  /* 0x0000003f00042c82 */ /* 0x000fe20008000000 */
[----:B------:R-:W-:Y:S01]  /*0c60*/  UMOV UR5, URZ ;  /* 0x0000003f00057c82 */ /* 0x000fe20008000000 */
[----:B------:R-:W-:Y:S01]  /*0c70*/  @UP2 UIADD3 UR15, UR15, UR4, URZ ;  /* 0x000000040f0f2290 */ /* 0x000fe2000fffe03f */
[----:B------:R-:W-:-:S02]  /*0c80*/  ULDC UR13, c[0x0][0x10] ;  /* 0x00000400000d7ab9 */ /* 0x000fc40000000800 */
[----:B------:R-:W-:Y:S01]  /*0c90*/  UMOV UR4, UR11 ;  /* 0x0000000b00047c82 */ /* 0x000fe20008000000 */
[----:B------:R-:W-:Y:S02]  /*0ca0*/  UIMAD.WIDE.U32 UR12, UR12, UR13, URZ ;  /* 0x0000000d0c0c72a5 */ /* 0x000fe4000f8e003f */
[----:B------:R-:W-:Y:S01]  /*0cb0*/  @!UP2 UIMAD.WIDE.U32 UR4, UR9, UR16, UR4 ;  /* 0x000000100904a2a5 */ /* 0x000fe2000f8e0004 */
[----:B------:R-:W-:Y:S02]  /*0cc0*/  ULDC UR11, c[0x0][0x14] ;  /* 0x00000500000b7ab9 */ /* 0x000fe40000000800 */
[----:B------:R-:W-:Y:S02]  /*0cd0*/  UIMAD.WIDE.U32 UR20, UR12, UR11, URZ ;  /* 0x0000000b0c1472a5 */ /* 0x000fe4000f8e003f */
[----:B------:R-:W-:Y:S02]  /*0ce0*/  UIMAD UR13, UR13, UR11, URZ ;  /* 0x0000000b0d0d72a4 */ /* 0x000fe4000f8e023f */
[----:B------:R-:W-:Y:S01]  /*0cf0*/  @!UP2 UMOV UR14, UR4 ;  /* 0x00000004000eac82 */ /* 0x000fe20008000000 */
[----:B------:R-:W-:Y:S01]  /*0d00*/  @!UP2 UMOV UR15, UR5 ;  /* 0x00000005000fac82 */ /* 0x000fe20008000000 */
[----:B------:R-:W-:-:S02]  /*0d10*/  UIADD3 UR13, UR21, UR13, URZ ;  /* 0x0000000d150d7290 */ /* 0x000fc4000fffe03f */
[----:B------:R-:W-:-:S04]  /*0d20*/  UIADD3 UR4, UP1, UR14, UR20, URZ ;  /* 0x000000140e047290 */ /* 0x000fc8000ff3e03f */
[----:B------:R-:W-:Y:S02]  /*0d30*/  UIADD3.X UR5, UR15, UR13, URZ, UP1, !UPT ;  /* 0x0000000d0f057290 */ /* 0x000fe40008ffe43f */
[----:B------:R-:W-:Y:S02]  /*0d40*/  USEL UR4, UR4, UR14, !UP0 ;  /* 0x0000000e04047287 */ /* 0x000fe4000c000000 */
[----:B------:R-:W-:-:S04]  /*0d50*/  USEL UR5, UR5, UR15, !UP0 ;  /* 0x0000000f05057287 */ /* 0x000fc8000c000000 */
[----:B0-----:R-:W-:Y:S01]  /*0d60*/  ISETP.LE.U32.AND P1, PT, R2, UR4, PT ;  /* 0x0000000402007c0c */ /* 0x001fe2000bf23070 */
[----:B------:R-:W-:Y:S02]  /*0d70*/  IMAD.U32 R2, RZ, RZ, UR4 ;  /* 0x00000004ff027e24 */ /* 0x000fe4000f8e00ff */
[----:B------:R-:W-:-:S05]  /*0d80*/  IMAD.U32 R0, RZ, RZ, UR5 ;  /* 0x00000005ff007e24 */ /* 0x000fca000f8e00ff */
[----:B------:R-:W-:Y:S01]  /*0d90*/  ISETP.GE.U32.AND.EX P1, PT, R0, R3, PT, P1 ;  /* 0x000000030000720c */ /* 0x000fe20003f26110 */
[----:B------:R-:W-:Y:S02]  /*0da0*/  IMAD.U32 R3, RZ, RZ, UR5 ;  /* 0x00000005ff037e24 */ /* 0x000fe4000f8e00ff */
[----:B------:R-:W-:-:S10]  /*0db0*/  IMAD.MOV.U32 R0, RZ, RZ, -0x1 ;  /* 0xffffffffff007424 */ /* 0x000fd400078e00ff */
[----:B------:R-:W-:Y:S05]  /*0dc0*/  @P1 BRA `(.L_x_11) ;  /* 0x0000000400481947 */ /* 0x000fea0003800000 */
[----:B------:R-:W-:Y:S01]  /*0dd0*/  ULDC.64 UR24, c[0x0][0x628] ;  /* 0x00018a0000187ab9 */ /* 0x000fe20000000a00 */
[C---:B------:R-:W-:Y:S01]  /*0de0*/  R2UR UR27, R2.reuse ;  /* 0x00000000021b72ca */ /* 0x040fe200000e0000 */
[----:B------:R-:W-:Y:S01]  /*0df0*/  ULDC UR26, c[0x0][0x630] ;  /* 0x00018c00001a7ab9 */ /* 0x000fe20000000800 */
[----:B------:R-:W-:Y:S02]  /*0e00*/  ISETP.NE.U32.AND P1, PT, RZ, UR24, PT ;  /* 0x00000018ff007c0c */ /* 0x000fe4000bf25070 */
[----:B------:R-:W-:Y:S02]  /*0e10*/  R2UR UR4, R2 ;  /* 0x00000000020472ca */ /* 0x000fe400000e0000 */
[----:B------:R-:W-:Y:S02]  /*0e20*/  ISETP.NE.AND.EX P1, PT, RZ, UR25, PT, P1 ;  /* 0x00000019ff007c0c */ /* 0x000fe4000bf25310 */
[----:B------:R-:W-:-:S11]  /*0e30*/  R2UR UR5, R3 ;  /* 0x00000000030572ca */ /* 0x000fd600000e0000 */
[----:B------:R-:W-:Y:S05]  /*0e40*/  @!P1 BRA `(.L_x_12) ;  /* 0x0000000000309947 */ /* 0x000fea0003800000 */
[----:B------:R-:W-:Y:S01]  /*0e50*/  R2UR UR4, R2 ;  /* 0x00000000020472ca */ /* 0x000fe200000e0000 */
[----:B------:R-:W-:Y:S01]  /*0e60*/  ULDC UR11, c[0x0][0x634] ;  /* 0x00018d00000b7ab9 */ /* 0x000fe20000000800 */
[----:B------:R-:W-:-:S11]  /*0e70*/  R2UR UR12, R3 ;  /* 0x00000000030c72ca */ /* 0x000fd600000e0000 */
[----:B------:R-:W-:-:S04]  /*0e80*/  UIADD3 UR11, UP1, UR4, UR11, URZ ;  /* 0x0000000b040b7290 */ /* 0x000fc8000ff3e03f */
[----:B------:R-:W-:-:S04]  /*0e90*/  UIADD3.X UR12, URZ, UR12, URZ, UP1, !UPT ;  /* 0x0000000c3f0c7290 */ /* 0x000fc80008ffe43f */
[----:B------:R-:W-:-:S04]  /*0ea0*/  UIMAD.WIDE.U32 UR4, UR12, UR24, URZ ;  /* 0x000000180c0472a5 */ /* 0x000fc8000f8e003f */
[----:B------:R-:W-:Y:S02]  /*0eb0*/  UIMAD.WIDE.U32 UR14, UP1, UR11, UR25, UR4 ;  /* 0x000000190b0e72a5 */ /* 0x000fe4000f820004 */
[----:B------:R-:W-:Y:S02]  /*0ec0*/  UIMAD.WIDE.U32 UR4, UR11, UR24, URZ ;  /* 0x000000180b0472a5 */ /* 0x000fe4000f8e003f */
[----:B------:R-:W-:Y:S02]  /*0ed0*/  UIADD3.X UR17, URZ, URZ, URZ, UP1, !UPT ;  /* 0x0000003f3f117290 */ /* 0x000fe40008ffe43f */
[----:B------:R-:W-:Y:S01]  /*0ee0*/  UIADD3 URZ, UP1, UR5, UR14, URZ ;  /* 0x0000000e053f7290 */ /* 0x000fe2000ff3e03f */
[----:B------:R-:W-:-:S03]  /*0ef0*/  UMOV UR16, UR15 ;  /* 0x0000000f00107c82 */ /* 0x000fc60008000000 */
[----:B------:R-:W-:-:S12]  /*0f00*/  UIMAD.WIDE.U32.X UR4, UR12, UR25, UR16, UP1 ;  /* 0x000000190c0472a5 */ /* 0x000fd800088e0410 */
.L_x_12:
[----:B------:R-:W-:Y:S01]  /*0f10*/  USHF.R.U64 UR4, UR4, UR26, UR5 ;  /* 0x0000001a04047299 */ /* 0x000fe20008001205 */
[----:B------:R-:W-:Y:S01]  /*0f20*/  R2UR UR15, R3 ;  /* 0x00000000030f72ca */ /* 0x000fe200000e0000 */
[----:B------:R-:W-:Y:S02]  /*0f30*/  USHF.R.U32.HI UR5, URZ, UR26, UR5 ;  /* 0x0000001a3f057299 */ /* 0x000fe40008011605 */
[----:B------:R-:W-:Y:S01]  /*0f40*/  UIADD3 UR12, UP1, URZ, -UR4, URZ ;  /* 0x800000043f0c7290 */ /* 0x000fe2000ff3e03f */
[----:B------:R-:W-:Y:S01]  /*0f50*/  ULDC.64 UR16, c[0x0][0x620] ;  /* 0x0001880000107ab9 */ /* 0x000fe20000000a00 */
[----:B------:R-:W-:Y:S02]  /*0f60*/  UMOV UR14, UR27 ;  /* 0x0000001b000e7c82 */ /* 0x000fe40008000000 */
[----:B------:R-:W-:Y:S01]  /*0f70*/  UIADD3.X UR5, URZ, ~UR5, URZ, UP1, !UPT ;  /* 0x800000053f057290 */ /* 0x000fe20008ffe43f */
[----:B------:R-:W-:Y:S01]  /*0f80*/  ULDC UR11, c[0x0][0x618] ;  /* 0x00018600000b7ab9 */ /* 0x000fe20000000800 */
[----:B------:R-:W-:-:S02]  /*0f90*/  @UP2 UIMAD UR8, UR19, UR10, UR9 ;  /* 0x0000000a130822a4 */ /* 0x000fc4000f8e0209 */
[----:B------:R-:W-:Y:S02]  /*0fa0*/  UIMAD UR5, UR5, UR16, URZ ;  /* 0x00000010050572a4 */ /* 0x000fe4000f8e023f */
[----:B------:R-:W-:Y:S02]  /*0fb0*/  UIMAD.WIDE.U32 UR14, UR12, UR16, UR14 ;  /* 0x000000100c0e72a5 */ /* 0x000fe4000f8e000e */
[----:B------:R-:W-:Y:S01]  /*0fc0*/  UIMAD UR12, UR12, UR17, UR5 ;  /* 0x000000110c0c72a4 */ /* 0x000fe2000f8e0205 */
[----:B------:R-:W-:Y:S01]  /*0fd0*/  ULDC UR16, c[0x0][0x608] ;  /* 0x0001820000107ab9 */ /* 0x000fe20000000800 */
[----:B------:R-:W-:Y:S02]  /*0fe0*/  ULDC UR28, c[0x0][0x658] ;  /* 0x00019600001c7ab9 */ /* 0x000fe40000000800 */
[----:B------:R-:W-:Y:S01]  /*0ff0*/  UIADD3 UR12, UR15, UR12, URZ ;  /* 0x0000000c0f0c7290 */ /* 0x000fe2000fffe03f */
[----:B------:R-:W-:Y:S01]  /*1000*/  UMOV UR9, 0xffffffff ;  /* 0xffffffff00097882 */ /* 0x000fe20000000000 */
[----:B------:R-:W-:-:S02]  /*1010*/  ULDC UR5, c[0x0][0x600] ;  /* 0x0001800000057ab9 */ /* 0x000fc40000000800 */
[----:B------:R-:W-:Y:S02]  /*1020*/  USHF.R.U64 UR27, UR14, UR11, UR12 ;  /* 0x0000000b0e1b7299 */ /* 0x000fe4000800120c */
[----:B------:R-:W-:Y:S02]  /*1030*/  USHF.R.U32.HI UR12, URZ, UR11, UR12 ;  /* 0x0000000b3f0c7299 */ /* 0x000fe4000801160c */
[----:B------:R-:W-:Y:S01]  /*1040*/  USHF.L.U32 UR9, UR9, UR28, URZ ;  /* 0x0000001c09097299 */ /* 0x000fe2000800063f */
[----:B------:R-:W-:Y:S01]  /*1050*/  ULDC.64 UR10, c[0x0][0x640] ;  /* 0x00019000000a7ab9 */ /* 0x000fe20000000a00 */
[----:B------:R-:W-:Y:S01]  /*1060*/  USHF.R.U64 UR32, UR27, UR16, UR12 ;  /* 0x000000101b207299 */ /* 0x000fe2000800120c */
[----:B------:R-:W-:Y:S01]  /*1070*/  ISETP.NE.U32.AND P1, PT, RZ, UR10, PT ;  /* 0x0000000aff007c0c */ /* 0x000fe2000bf25070 */
[----:B------:R-:W-:Y:S02]  /*1080*/  USHF.R.U32.HI UR12, URZ, UR16, UR12 ;  /* 0x000000103f0c7299 */ /* 0x000fe4000801160c */
[----:B------:R-:W-:Y:S01]  /*1090*/  UIADD3 UR26, UR5, -0x1, URZ ;  /* 0xffffffff051a7890 */ /* 0x000fe2000fffe03f */
[----:B------:R-:W-:Y:S01]  /*10a0*/  ISETP.NE.AND.EX P1, PT, RZ, UR11, PT, P1 ;  /* 0x0000000bff007c0c */ /* 0x000fe2000bf25310 */
[----:B------:R-:W-:-:S02]  /*10b0*/  USHF.R.U64 UR33, UR32, UR28, UR12 ;  /* 0x0000001c20217299 */ /* 0x000fc4000800120c */
[----:B------:R-:W-:Y:S02]  /*10c0*/  USHF.R.U32.HI UR14, URZ, UR28, UR12 ;  /* 0x0000001c3f0e7299 */ /* 0x000fe4000801160c */
[----:B------:R-:W-:Y:S01]  /*10d0*/  ULOP3.LUT UR12, URZ, UR9, URZ, 0x33, !UPT ;  /* 0x000000093f0c7292 */ /* 0x000fe2000f8e333f */
[----:B------:R-:W-:Y:S01]  /*10e0*/  ULDC UR29, c[0x0][0x648] ;  /* 0x00019200001d7ab9 */ /* 0x000fe20000000800 */
[----:B------:R-:W-:Y:S01]  /*10f0*/  ULDC UR30, c[0x0][0x638] ;  /* 0x00018e00001e7ab9 */ /* 0x000fe20000000800 */
[----:B------:R-:W-:Y:S01]  /*1100*/  UMOV UR31, 0x1 ;  /* 0x00000001001f7882 */ /* 0x000fe20000000000 */
[----:B------:R-:W-:-:S04]  /*1110*/  UMOV UR9, UR33 ;  /* 0x0000002100097c82 */ /* 0x000fc80008000000 */
[----:B------:R-:W-:Y:S05]  /*1120*/  @!P1 BRA `(.L_x_13) ;  /* 0x0000000000309947 */ /* 0x000fea0003800000 */
[----:B------:R-:W-:Y:S02]  /*1130*/  ULDC UR9, c[0x0][0x64c] ;  /* 0x0001930000097ab9 */ /* 0x000fe40000000800 */
        /* <DEDUP_REMOVED lines=8> */
[----:B------:R-:W-:-:S07]  /*11c0*/  UIMAD.WIDE.U32.X UR10, UR19, UR11, UR24, UP1 ;  /* 0x0000000b130a72a5 */ /* 0x000fce00088e0418 */
[----:B------:R-:W-:Y:S01]  /*11d0*/  UMOV UR9, UR10 ;  /* 0x0000000a00097c82 */ /* 0x000fe20008000000 */
[----:B------:R-:W-:-:S05]  /*11e0*/  UMOV UR14, UR11 ;  /* 0x0000000b000e7c82 */ /* 0x000fca0008000000 */
.L_x_13:
[----:B------:R-:W-:Y:S01]  /*11f0*/  USHF.R.U64 UR10, UR9, UR29, UR14 ;  /* 0x0000001d090a7299 */ /* 0x000fe2000800120e */
[----:B------:R-:W-:Y:S01]  /*1200*/  IMAD.MOV.U32 R11, RZ, RZ, 0x1 ;  /* 0x00000001ff0b7424 */ /* 0x000fe200078e00ff */
[----:B------:R-:W-:Y:S01]  /*1210*/  USHF.L.U32 UR9, UR31, UR28, URZ ;  /* 0x0000001c1f097299 */ /* 0x000fe2000800063f */
[----:B------:R-:W-:Y:S01]  /*1220*/  IMAD.U32 R0, RZ, RZ, UR4 ;  /* 0x00000004ff007e24 */ /* 0x000fe2000f8e00ff */
[----:B------:R-:W-:Y:S02]  /*1230*/  ULOP3.LUT UR12, UR32, UR12, URZ, 0xc0, !UPT ;  /* 0x0000000c200c7292 */ /* 0x000fe4000f8ec03f */
[----:B------:R-:W-:Y:S02]  /*1240*/  UIADD3 UR11, -UR10, URZ, URZ ;  /* 0x0000003f0a0b7290 */ /* 0x000fe4000fffe13f */
[----:B------:R-:W-:Y:S02]  /*1250*/  UIMAD UR12, UR9, UR10, UR12 ;  /* 0x0000000a090c72a4 */ /* 0x000fe4000f8e020c */
[----:B------:R-:W-:-:S02]  /*1260*/  ULOP3.LUT UR26, UR27, UR26, URZ, 0xc0, !UPT ;  /* 0x0000001a1b1a7292 */ /* 0x000fc4000f8ec03f */
[----:B------:R-:W-:Y:S01]  /*1270*/  UIMAD UR9, UR11, UR30, UR33 ;  /* 0x0000001e0b0972a4 */ /* 0x000fe2000f8e0221 */
[----:B------:R-:W-:Y:S02]  /*1280*/  ULDC UR10, c[0x0][0x610] ;  /* 0x00018400000a7ab9 */ /* 0x000fe40000000800 */
[----:B------:R-:W-:Y:S02]  /*1290*/  UIMAD UR8, UR12, UR10, UR8 ;  /* 0x0000000a0c0872a4 */ /* 0x000fe4000f8e0208 */
[----:B------:R-:W-:-:S04]  /*12a0*/  UIMAD UR9, UR9, UR5, UR26 ;  /* 0x00000005090972a4 */ /* 0x000fc8000f8e021a */
[----:B------:R-:W-:Y:S02]  /*12b0*/  USEL UR5, UR9, UR8, !UP2 ;  /* 0x0000000809057287 */ /* 0x000fe4000d000000 */
[----:B------:R-:W-:-:S04]  /*12c0*/  USEL UR8, UR8, UR9, !UP2 ;  /* 0x0000000908087287 */ /* 0x000fc8000d000000 */
[----:B------:R-:W-:Y:S02]  /*12d0*/  IMAD.U32 R4, RZ, RZ, UR5 ;  /* 0x00000005ff047e24 */ /* 0x000fe4000f8e00ff */
[----:B------:R-:W-:-:S07]  /*12e0*/  IMAD.U32 R5, RZ, RZ, UR8 ;  /* 0x00000008ff057e24 */ /* 0x000fce000f8e00ff */
.L_x_11:
[----:B------:R-:W-:Y:S05]  /*12f0*/  @!P2 BRA `(.L_x_14) ;  /* 0x00000000000ca947 */ /* 0x000fea0003800000 */
[----:B------:R-:W-:Y:S01]  /*1300*/  UCGABAR_WAIT ;  /* 0x0000000000007dc7 */ /* 0x000fe20008000000 */
[----:B------:R-:W-:Y:S01]  /*1310*/  CCTL.IVALL ;  /* 0x00000000ff00798f */ /* 0x000fe20002000000 */
[----:B------:R-:W-:Y:S05]  /*1320*/  BRA `(.L_x_15) ;  /* 0x0000000000047947 */ /* 0x000fea0003800000 */
.L_x_14:
[----:B------:R-:W-:Y:S06]  /*1330*/  BAR.SYNC.DEFER_BLOCKING 0x0 ;  /* 0x0000000000007b1d */ /* 0x000fec0000010000 */
.L_x_15:
[----:B------:R-:W-:Y:S02]  /*1340*/  ULDC UR4, c[0x0][0x28c] ;  /* 0x0000a30000047ab9 */ /* 0x000fe40000000800 */
[----:B------:R-:W-:-:S04]  /*1350*/  UIADD3 UR4, UR4, 0x1f, URZ ;  /* 0x0000001f04047890 */ /* 0x000fc8000fffe03f */
[----:B------:R-:W-:-:S04]  /*1360*/  USHF.R.S32.HI UR5, URZ, 0x1f, UR4 ;  /* 0x0000001f3f057899 */ /* 0x000fc80008011404 */
[----:B------:R-:W-:-:S04]  /*1370*/  ULEA.HI UR5, UR5, UR4, URZ, 0x5 ;  /* 0x0000000405057291 */ /* 0x000fc8000f8f283f */
[----:B------:R-:W-:Y:S01]  /*1380*/  USHF.R.S32.HI UR14, URZ, 0x5, UR5 ;  /* 0x000000053f0e7899 */ /* 0x000fe20008011405 */
[----:B------:R-:W-:Y:S11]  /*1390*/  @!P3 BRA `(.L_x_16) ;  /* 0x0000006c008cb947 */ /* 0x000ff60003800000 */
[----:B------:R-:W-:-:S06]  /*13a0*/  UISETP.GT.U32.AND UP1, UPT, UR18, 0x1, UPT ;  /* 0x000000011200788c */ /* 0x000fcc000bf24070 */
[----:B------:R-:W-:-:S13]  /*13b0*/  PLOP3.LUT P1, PT, PT, PT, UP1, 0x80, 0x0 ;  /* 0x000000000000781c */ /* 0x000fda0003f2f018 */
[----:B------:R-:W-:Y:S05]  /*13c0*/  @P1 EXIT ;  /* 0x000000000000194d */ /* 0x000fea0003800000 */
.L_x_17:
[----:B------:R-:W-:-:S08]  /*13d0*/  NOP ;  /* 0x0000000000007918 */ /* 0x000fd00000000000 */
[----:B------:R-:W0:Y:S02]  /*13e0*/  USETMAXREG.TRY_ALLOC.CTAPOOL UP1, 0xe8 ;  /* 0x000000e8000079c8 */ /* 0x000e240008020600 */
[----:B0-----:R-:W-:-:S13]  /*13f0*/  PLOP3.LUT P1, PT, PT, PT, UP1, 0x80, 0x0 ;  /* 0x000000000000781c */ /* 0x001fda0003f2f018 */
[----:B------:R-:W-:Y:S05]  /*1400*/  @!P1 BRA `(.L_x_17) ;  /* 0xfffffffc00f09947 */ /* 0x000fea000383ffff */
[----:B------:R-:W-:-:S13]  /*1410*/  LOP3.LUT P1, RZ, R11, 0xff, RZ, 0xc0, !PT ;  /* 0x000000ff0bff7812 */ /* 0x000fda000782c0ff */
[----:B------:R-:W-:Y:S05]  /*1420*/  @!P1 EXIT ;  /* 0x000000000000994d */ /* 0x000fea0003800000 */
[----:B------:R-:W0:Y:S01]  /*1430*/  S2UR UR5, SR_CgaCtaId ;  /* 0x00000000000579c3 */ /* 0x000e220000008800 */
[CC--:B------:R-:W-:Y:S01]  /*1440*/  LEA.HI R8, R12.reuse, R9.reuse, RZ, 0x2 ;  /* 0x000000090c087211 */ /* 0x0c0fe200078f10ff */
[----:B------:R-:W-:Y:S01]  /*1450*/  UMOV UR8, 0x400 ;  /* 0x0000040000087882 */ /* 0x000fe20000000000 */
[----:B------:R-:W-:Y:S01]  /*1460*/  LEA.HI R15, R12, R9, RZ, 0x5 ;  /* 0x000000090c0f7211 */ /* 0x000fe200078f28ff */
[----:B------:R-:W-:Y:S01]  /*1470*/  VIADD R12, R14, 0xffffffff ;  /* 0xffffffff0e0c7836 */ /* 0x000fe20000000000 */
[--C-:B------:R-:W-:Y:S01]  /*1480*/  SHF.R.S32.HI R13, RZ, 0x2, R8.reuse ;  /* 0x00000002ff0d7819 */ /* 0x100fe20000011408 */
[----:B------:R-:W-:Y:S01]  /*1490*/  USHF.R.U32.HI UR4, URZ, 0x2, UR14 ;  /* 0x000000023f047899 */ /* 0x000fe2000801160e */
[----:B------:R-:W-:Y:S01]  /*14a0*/  SHF.R.S32.HI R16, RZ, 0x1f, R8 ;  /* 0x0000001fff107819 */ /* 0x000fe20000011408 */
[----:B------:R-:W-:Y:S01]  /*14b0*/  ULOP3.LUT UR9, UR14, 0x3, URZ, 0xc0, !UPT ;  /* 0x000000030e097892 */ /* 0x000fe2000f8ec03f */
[----:B------:R-:W-:Y:S01]  /*14c0*/  LOP3.LUT R8, R8, 0xfffffffc, RZ, 0xc0, !PT ;  /* 0xfffffffc08087812 */ /* 0x000fe200078ec0ff */
[----:B------:R-:W-:Y:S01]  /*14d0*/  UISETP.LT.AND UP1, UPT, UR14, 0x1, UPT ;  /* 0x000000010e00788c */ /* 0x000fe2000bf21270 */
[----:B------:R-:W-:Y:S01]  /*14e0*/  LEA.HI R16, R16, R13, RZ, 0x3 ;  /* 0x0000000d10107211 */ /* 0x000fe200078f18ff */
[----:B------:R-:W-:Y:S01]  /*14f0*/  ULOP3.LUT UR4, UR4, 0x1, URZ, 0xc0, !UPT ;  /* 0x0000000104047892 */ /* 0x000fe2000f8ec03f */
[----:B------:R-:W-:Y:S01]  /*1500*/  ISETP.NE.AND P1, PT, R12, RZ, PT ;  /* 0x000000ff0c00720c */ /* 0x000fe20003f25270 */
[----:B------:R-:W-:Y:S01]  /*1510*/  IMAD.IADD R11, R9, 0x1, -R8 ;  /* 0x00000001090b7824 */ /* 0x000fe200078e0a08 */
[----:B------:R-:W-:Y:S01]  /*1520*/  LOP3.LUT R16, R16, 0xfffffff8, RZ, 0xc0, !PT ;  /* 0xfffffff810107812 */ /* 0x000fe200078ec0ff */
[----:B------:R-:W-:Y:S01]  /*1530*/  IMAD.SHL.U32 R12, R12, 0x8, RZ ;  /* 0x000000080c0c7824 */ /* 0x000fe200078e00ff */
[----:B------:R-:W-:Y:S01]  /*1540*/  SHF.R.S32.HI R15, RZ, 0x5, R15 ;  /* 0x00000005ff0f7819 */ /* 0x000fe2000001140f */
[----:B------:R-:W-:Y:S01]  /*1550*/  ULDC UR6, c[0x0][0x284] ;  /* 0x0000a10000067ab9 */ /* 0x000fe20000000800 */
[----:B------:R-:W-:Y:S01]  /*1560*/  USEL UR9, UR9, URZ, !UP0 ;  /* 0x0000003f09097287 */ /* 0x000fe2000c000000 */
[----:B------:R-:W-:Y:S01]  /*1570*/  IMAD.IADD R8, R13, 0x1, -R16 ;  /* 0x000000010d087824 */ /* 0x000fe200078e0a10 */
[----:B------:R-:W-:Y:S01]  /*1580*/  LOP3.LUT R12, R12, 0x8, RZ, 0xc0, !PT ;  /* 0x000000080c0c7812 */ /* 0x000fe200078ec0ff */
[----:B------:R-:W-:Y:S01]  /*1590*/  USEL UR10, UR14, 0x1, UP1 ;  /* 0x000000010e0a7887 */ /* 0x000fe20008800000 */
[----:B------:R-:W-:Y:S01]  /*15a0*/  SEL R146, RZ, 0x1, P1 ;  /* 0x00000001ff927807 */ /* 0x000fe20000800000 */
[----:B0-----:R-:W-:Y:S01]  /*15b0*/  ULEA UR8, UR5, UR8, 0x18 ;  /* 0x0000000805087291 */ /* 0x001fe2000f8ec03f */
[--C-:B------:R-:W-:Y:S01]  /*15c0*/  SHF.R.S32.HI R9, RZ, 0x1f, R8.reuse ;  /* 0x0000001fff097819 */ /* 0x100fe20000011408 */
[C-C-:B------:R-:W-:Y:S01]  /*15d0*/  IMAD R16, R15.reuse, -0x10, -R8.reuse ;  /* 0xfffffff00f107824 */ /* 0x140fe200078e0a08 */
[----:B------:R-:W-:Y:S01]  /*15e0*/  UISETP.EQ.U32.AND UP0, UPT, UR4, 0x1, !UP0 ;  /* 0x000000010400788c */ /* 0x000fe2000c702070 */
[C---:B------:R-:W-:Y:S01]  /*15f0*/  LOP3.LUT R147, R12.reuse, 0x8, RZ, 0x3c, !PT ;  /* 0x000000080c937812 */ /* 0x040fe200078e3cff */
[----:B------:R-:W-:Y:S01]  /*1600*/  UIADD3 UR32, UR8, 0x50, URZ ;  /* 0x0000005008207890 */ /* 0x000fe2000fffe03f */
[----:B------:R-:W-:Y:S01]  /*1610*/  IMAD.WIDE R8, R15, 0x10, R8 ;  /* 0x000000100f087825 */ /* 0x000fe200078e0208 */
[----:B------:R-:W-:Y:S01]  /*1620*/  LOP3.LUT R15, R12, 0x18, RZ, 0x3c, !PT ;  /* 0x000000180c0f7812 */ /* 0x000fe200078e3cff */
[----:B------:R-:W-:-:S02]  /*1630*/  ULOP3.LUT UR30, UR7, 0x1, URZ, 0xfc, !UPT ;  /* 0x00000001071e7892 */ /* 0x000fc4000f8efc3f */
[----:B------:R-:W-:Y:S01]  /*1640*/  VIADD R16, R16, UR6 ;  /* 0x0000000610107c36 */ /* 0x000fe20008000000 */
[----:B------:R-:W-:Y:S01]  /*1650*/  LEA R14, R14, UR32, 0x3 ;  /* 0x000000200e0e7c11 */ /* 0x000fe2000f8e18ff */
[----:B------:R-:W-:Y:S02]  /*1660*/  USHF.L.U32 UR31, UR14, 0x1, URZ ;  /* 0x000000010e1f7899 */ /* 0x000fe4000800063f */
[----:B------:R-:W-:Y:S02]  /*1670*/  UIADD3 UR10, -UR10, UR14, URZ ;  /* 0x0000000e0a0a7290 */ /* 0x000fe4000fffe13f */
[----:B------:R-:W-:-:S12]  /*1680*/  USEL UR11, URZ, 0x1, !UP0 ;  /* 0x000000013f0b7887 */ /* 0x000fd8000c000000 */
.L_x_172:
[----:B---3--:R-:W-:Y:S01]  /*1690*/  SHF.L.U32 R13, R146, 0x1f, RZ ;  /* 0x0000001f920d7819 */ /* 0x008fe200000006ff */
[----:B0-----:R-:W0:Y:S01]  /*16a0*/  LDC R12, c[0x0][0x28c] ;  /* 0x0000a300ff0c7b82 */ /* 0x001e220000000800 */
[----:B------:R-:W-:Y:S01]  /*16b0*/  UMOV UR4, URZ ;  /* 0x0000003f00047c82 */ /* 0x000fe20008000000 */
[----:B------:R-:W-:Y:S01]  /*16c0*/  UMOV UR12, UR9 ;  /* 0x00000009000c7c82 */ /* 0x000fe20008000000 */
[----:B-1----:R-:W1:Y:S01]  /*16d0*/  SYNCS.PHASECHK.TRANS64.TRYWAIT P1, [R14+URZ+-0x8], R13 ;  /* 0xfffff80d0e0075a7 */ /* 0x002e62000802017f */
[----:B0-----:R-:W-:Y:S01]  /*16e0*/  ISETP.GE.AND P2, PT, R12, 0x1, PT ;  /* 0x000000010c00780c */ /* 0x001fe20003f46270 */
[----:B-1----:R-:W-:-:S12]  /*16f0*/  @!P1 BRA `(.L_x_18) ;  /* 0x0000007800bc9947 */ /* 0x002fd80003800000 */
.L_x_194:
[----:B------:R-:W-:Y:S01]  /*1700*/  UMOV UR5, URZ ;  /* 0x0000003f00057c82 */ /* 0x000fe20008000000 */
[----:B------:R-:W-:Y:S01]  /*1710*/  UMOV UR6, URZ ;  /* 0x0000003f00067c82 */ /* 0x000fe20008000000 */
[----:B------:R-:W-:Y:S02]  /*1720*/  CS2R R20, SRZ ;  /* 0x0000000000147805 */ /* 0x000fe4000001ff00 */
[----:B------:R-:W-:Y:S01]  /*1730*/  CS2R R18, SRZ ;  /* 0x0000000000127805 */ /* 0x000fe2000001ff00 */
[----:B------:R-:W-:Y:S01]  /*1740*/  IMAD.MOV.U32 R17, RZ, RZ, RZ ;  /* 0x000000ffff117224 */ /* 0x000fe200078e00ff */
[----:B------:R-:W-:Y:S02]  /*1750*/  CS2R R22, SRZ ;  /* 0x0000000000167805 */ /* 0x000fe4000001ff00 */
[----:B------:R-:W-:Y:S02]  /*1760*/  CS2R R88, SRZ ;  /* 0x0000000000587805 */ /* 0x000fe4000001ff00 */
[----:B------:R-:W-:-:S02]  /*1770*/  CS2R R92, SRZ ;  /* 0x00000000005c7805 */ /* 0x000fc4000001ff00 */
[----:B------:R-:W-:Y:S02]  /*1780*/  CS2R R90, SRZ ;  /* 0x00000000005a7805 */ /* 0x000fe4000001ff00 */
[----:B------:R-:W-:Y:S02]  /*1790*/  CS2R R94, SRZ ;  /* 0x00000000005e7805 */ /* 0x000fe4000001ff00 */
[----:B------:R-:W-:Y:S02]  /*17a0*/  CS2R R96, SRZ ;  /* 0x0000000000607805 */ /* 0x000fe4000001ff00 */
        /* <DEDUP_REMOVED lines=22> */
[----:B------:R-:W-:Y:S01]  /*1910*/  CS2R R142, SRZ ;  /* 0x00000000008e7805 */ /* 0x000fe2000001ff00 */
[----:B------:R-:W-:Y:S01]  /*1920*/  IMAD.MOV.U32 R144, RZ, RZ, RZ ;  /* 0x000000ffff907224 */ /* 0x000fe200078e00ff */
[----:B------:R-:W-:Y:S01]  /*1930*/  CS2R R24, SRZ ;  /* 0x0000000000187805 */ /* 0x000fe2000001ff00 */
[----:B------:R-:W-:Y:S01]  /*1940*/  IMAD.U32 R149, RZ, RZ, UR11 ;  /* 0x0000000bff957e24 */ /* 0x000fe2000f8e00ff */
        /* <DEDUP_REMOVED lines=30> */
[----:B------:R-:W-:Y:S01]  /*1b30*/  CS2R R86, SRZ ;  /* 0x0000000000567805 */ /* 0x000fe2000001ff00 */
[----:B------:R-:W-:Y:S06]  /*1b40*/  @!P2 BRA `(.L_x_19) ;  /* 0x00000008002ca947 */ /* 0x000fec0003800000 */
[----:B------:R-:W-:-:S06]  /*1b50*/  UISETP.NE.AND UP0, UPT, UR30, 0x3, UPT ;  /* 0x000000031e00788c */ /* 0x000fcc000bf05270 */
[----:B------:R-:W-:-:S13]  /*1b60*/  PLOP3.LUT P2, PT, PT, PT, UP0, 0x80, 0x0 ;  /* 0x000000000000781c */ /* 0x000fda0003f4f008 */
[----:B------:R-:W-:Y:S05]  /*1b70*/  @!P2 BRA `(.L_x_20) ;  /* 0x000000000004a947 */ /* 0x000fea0003800000 */
[----:B------:R-:W-:Y:S01]  /*1b80*/  BPT.TRAP 0x1 ;  /* 0x000000040000795c */ /* 0x000fe20000300000 */
.L_x_20:
[----:B------:R-:W-:Y:S01]  /*1b90*/  ULEA UR4, UR9, UR8, 0x3 ;  /* 0x0000000809047291 */ /* 0x000fe2000f8e183f */
[----:B------:R-:W-:-:S05]  /*1ba0*/  IMAD.U32 R12, RZ, RZ, UR11 ;  /* 0x0000000bff0c7e24 */ /* 0x000fca000f8e00ff */
[----:B------:R-:W-:-:S04]  /*1bb0*/  SHF.L.U32 R12, R12, 0x1f, RZ ;  /* 0x0000001f0c0c7819 */ /* 0x000fc800000006ff */
[----:B------:R1:W3:Y:S01]  /*1bc0*/  SYNCS.PHASECHK.TRANS64.TRYWAIT P1, [UR4], R12 ;  /* 0x0000000cff0075a7 */ /* 0x0002e20008020144 */
[----:B------:R-:W-:Y:S05]  /*1bd0*/  @!P2 BRA `(.L_x_21) ;  /* 0x000000000004a947 */ /* 0x000fea0003800000 */
[----:B------:R-:W-:Y:S01]  /*1be0*/  BPT.TRAP 0x1 ;  /* 0x000000040000795c */ /* 0x000fe20000300000 */
.L_x_21:
[----:B---3--:R-:W-:Y:S05]  /*1bf0*/  @P1 BRA `(.L_x_22) ;  /* 0x0000000000081947 */ /* 0x008fea0003800000 */
[----:B------:R-:W3:Y:S02]  /*1c00*/  SYNCS.PHASECHK.TRANS64.TRYWAIT P1, [UR4], R12 ;  /* 0x0000000cff0075a7 */ /* 0x000ee40008020144 */
[----:B---3--:R-:W-:Y:S05]  /*1c10*/  @!P1 BRA `(.L_x_23) ;  /* 0x0000007400889947 */ /* 0x008fea0003800000 */
.L_x_22:
[----:B------:R-:W-:Y:S01]  /*1c20*/  UIADD3 UR5, UR8, 0x2180, URZ ;  /* 0x0000218008057890 */ /* 0x000fe2000fffe03f */
[----:B------:R-:W-:Y:S01]  /*1c30*/  WARPGROUP.ARRIVE ;  /* 0x00000000000079c5 */ /* 0x000fe20000000000 */
[----:B------:R-:W-:Y:S01]  /*1c40*/  UIADD3 UR4, UR8, 0x180, URZ ;  /* 0x0000018008047890 */ /* 0x000fe2000fffe03f */
[----:B------:R-:W-:Y:S01]  /*1c50*/  CS2R R20, SRZ ;  /* 0x0000000000147805 */ /* 0x000fe2000001ff00 */
[----:B------:R-:W-:Y:S01]  /*1c60*/  USHF.R.U32.HI UR5, URZ, 0x4, UR5 ;  /* 0x000000043f057899 */ /* 0x000fe20008011605 */
[----:B------:R-:W-:Y:S01]  /*1c70*/  CS2R R18, SRZ ;  /* 0x0000000000127805 */ /* 0x000fe2000001ff00 */
[----:B------:R-:W-:Y:S01]  /*1c80*/  USHF.R.U32.HI UR4, URZ, 0x4, UR4 ;  /* 0x000000043f047899 */ /* 0x000fe20008011604 */
[----:B------:R-:W-:Y:S01]  /*1c90*/  IMAD.MOV.U32 R17, RZ, RZ, RZ ;  /* 0x000000ffff117224 */ /* 0x000fe200078e00ff */
[----:B------:R-:W-:Y:S01]  /*1ca0*/  ULOP3.LUT UR5, UR5, 0x3fff, URZ, 0xc0, !UPT ;  /* 0x00003fff05057892 */ /* 0x000fe2000f8ec03f */
[----:B------:R-:W-:Y:S01]  /*1cb0*/  CS2R R22, SRZ ;  /* 0x0000000000167805 */ /* 0x000fe2000001ff00 */
[----:B------:R-:W-:Y:S01]  /*1cc0*/  ULOP3.LUT UR4, UR4, 0x3fff, URZ, 0xc0, !UPT ;  /* 0x00003fff04047892 */ /* 0x000fe2000f8ec03f */
[----:B------:R-:W-:Y:S01]  /*1cd0*/  CS2R R88, SRZ ;  /* 0x0000000000587805 */ /* 0x000fe2000001ff00 */
[----:B------:R-:W-:Y:S01]  /*1ce0*/  ULOP3.LUT UR5, UR5, 0x10000, URZ, 0xfc, !UPT ;  /* 0x0001000005057892 */ /* 0x000fe2000f8efc3f */
[----:B------:R-:W-:Y:S01]  /*1cf0*/  CS2R R92, SRZ ;  /* 0x00000000005c7805 */ /* 0x000fe2000001ff00 */
[----:B------:R-:W-:Y:S01]  /*1d00*/  ULOP3.LUT UR4, UR4, 0x10000, URZ, 0xfc, !UPT ;  /* 0x0001000004047892 */ /* 0x000fe2000f8efc3f */
[----:B------:R-:W-:Y:S01]  /*1d10*/  CS2R R90, SRZ ;  /* 0x00000000005a7805 */ /* 0x000fe2000001ff00 */
[----:B------:R-:W-:Y:S01]  /*1d20*/  ULEA UR18, UR9, UR5, 0x8 ;  /* 0x0000000509127291 */ /* 0x000fe2000f8e403f */
[----:B------:R-:W-:Y:S01]  /*1d30*/  CS2R R94, SRZ ;  /* 0x00000000005e7805 */ /* 0x000fe2000001ff00 */
[----:B------:R-:W-:Y:S01]  /*1d40*/  ULEA UR16, UR9, UR4, 0x7 ;  /* 0x0000000409107291 */ /* 0x000fe2000f8e383f */
[----:B------:R-:W-:Y:S01]  /*1d50*/  CS2R R96, SRZ ;  /* 0x0000000000607805 */ /* 0x000fe2000001ff00 */
[----:B------:R-:W-:Y:S01]  /*1d60*/  ULDC UR5, c[0x0][0x50c] ;  /* 0x0001430000057ab9 */ /* 0x000fe20000000800 */
[----:B------:R-:W-:Y:S01]  /*1d70*/  UMOV UR17, 0xc0000010 ;  /* 0xc000001000117882 */ /* 0x000fe20000000000 */
[----:B------:R-:W-:Y:S01]  /*1d80*/  UISETP.NE.AND UP0, UPT, UR5, 0x1, UPT ;  /* 0x000000010500788c */ /* 0x000fe2000bf05270 */
[----:B------:R-:W-:Y:S01]  /*1d90*/  CS2R R98, SRZ ;  /* 0x0000000000627805 */ /* 0x000fe2000001ff00 */
[----:B------:R-:W-:Y:S01]  /*1da0*/  UMOV UR19, 0xc0000010 ;  /* 0xc000001000137882 */ /* 0x000fe20000000000 */
[----:B------:R-:W-:Y:S01]  /*1db0*/  UMOV UR4, 0x1 ;  /* 0x0000000100047882 */ /* 0x000fe20000000000 */
[----:B------:R-:W-:Y:S01]  /*1dc0*/  USEL UR5, URZ, 0x1, UP0 ;  /* 0x000000013f057887 */ /* 0x000fe20008000000 */
[----:B------:R-:W-:Y:S01]  /*1dd0*/  QGMMA.64x128x32.F32.E4M3.E4M3 R24, gdesc[UR16], RZ, !UPT, gsb0 ;  /* 0x01e00000101879f3 */ /* 0x000fe2000c0008ff */
[----:B------:R-:W-:-:S02]  /*1de0*/  CS2R R100, SRZ ;  /* 0x0000000000647805 */ /* 0x000fc4000001ff00 */
[----:B------:R-:W-:Y:S02]  /*1df0*/  CS2R R102, SRZ ;  /* 0x0000000000667805 */ /* 0x000fe4000001ff00 */
[----:B------:R-:W-:Y:S02]  /*1e00*/  CS2R R104, SRZ ;  /* 0x0000000000687805 */ /* 0x000fe4000001ff00 */
[----:B------:R-:W-:Y:S02]  /*1e10*/  CS2R R106, SRZ ;  /* 0x00000000006a7805 */ /* 0x000fe4000001ff00 */
[----:B------:R-:W-:Y:S02]  /*1e20*/  ISETP.NE.AND P1, PT, RZ, UR5, PT ;  /* 0x00000005ff007c0c */ /* 0x000fe4000bf25270 */
        /* <DEDUP_REMOVED lines=18> */
[----:B------:R-:W-:Y:S01]  /*1f50*/  IMAD.MOV.U32 R144, RZ, RZ, RZ ;  /* 0x000000ffff907224 */ /* 0x000fe200078e00ff */
[----:B------:R-:W-:Y:S06]  /*1f60*/  @!P1 BRA `(.L_x_24) ;  /* 0x0000000400089947 */ /* 0x000fec0003800000 */
[----:B------:R-:W-:Y:S02]  /*1f70*/  WARPGROUP.DEPBAR.LE gsb0, 0x0 ;  /* 0x00008000000079c5 */ /* 0x000fe40000010000 */
[----:B------:R-:W-:-:S01]  /*1f80*/  FADD R143, RZ, R24 ;  /* 0x00000018ff8f7221 */ /* 0x000fc20000000000 */
[----:B------:R-:W-:Y:S01]  /*1f90*/  FADD R144, RZ, R25 ;  /* 0x00000019ff907221 */ /* 0x000fe20000000000 */
        /* <DEDUP_REMOVED lines=62> */
[----:B------:R-:W-:-:S06]  /*2380*/  UMOV UR4, URZ ;  /* 0x0000003f00047c82 */ /* 0x000fcc0008000000 */
.L_x_24:
[----:B------:R-:W-:-:S04]  /*2390*/  UIADD3 UR12, UR9, 0x1, URZ ;  /* 0x00000001090c7890 */ /* 0x000fc8000fffe03f */
[----:B------:R-:W-:-:S04]  /*23a0*/  UISETP.NE.AND UP0, UPT, UR12, 0x4, UPT ;  /* 0x000000040c00788c */ /* 0x000fc8000bf05270 */
[----:B------:R-:W-:Y:S02]  /*23b0*/  USEL UR6, URZ, 0x1, UP0 ;  /* 0x000000013f067887 */ /* 0x000fe40008000000 */
[----:B------:R-:W-:Y:S02]  /*23c0*/  USEL UR12, UR12, URZ, UP0 ;  /* 0x0000003f0c0c7287 */ /* 0x000fe40008000000 */
[----:B------:R-:W-:-:S06]  /*23d0*/  ULOP3.LUT UR6, UR11, UR6, URZ, 0x3c, !UPT ;  /* 0x000000060b067292 */ /* 0x000fcc000f8e3c3f */
[----:B------:R-:W-:Y:S01]  /*23e0*/  IMAD.U32 R149, RZ, RZ, UR6 ;  /* 0x00000006ff957e24 */ /* 0x000fe2000f8e00ff */
[----:B------:R-:W-:-:S06]  /*23f0*/  UMOV UR6, 0x1 ;  /* 0x0000000100067882 */ /* 0x000fcc0000000000 */
.L_x_19:
[----:B------:R-:W-:-:S06]  /*2400*/  UISETP.GE.AND UP0, UPT, UR10, 0x1, UPT ;  /* 0x000000010a00788c */ /* 0x000fcc000bf06270 */
[----:B------:R-:W-:-:S13]  /*2410*/  PLOP3.LUT P1, PT, PT, PT, UP0, 0x80, 0x0 ;  /* 0x000000000000781c */ /* 0x000fda0003f2f008 */
[----:B------:R-:W-:Y:S05]  /*2420*/  @!P1 BRA `(.L_x_25) ;  /* 0x0000000400f89947 */ /* 0x000fea0003800000 */
[----:B01----:R-:W-:Y:S01]  /*2430*/  IMAD.U32 R12, RZ, RZ, UR10 ;  /* 0x0000000aff0c7e24 */ /* 0x003fe2000f8e00ff */
[----:B------:R-:W-:Y:S01]  /*2440*/  ULDC UR24, c[0x0][0x50c] ;  /* 0x0001430000187ab9 */ /* 0x000fe20000000800 */
[----:B------:R-:W-:-:S07]  /*2450*/  IMAD.U32 R13, RZ, RZ, UR9 ;  /* 0x00000009ff0d7e24 */ /* 0x000fce000f8e00ff */
.L_x_33:
[----:B------:R-:W-:-:S06]  /*2460*/  UISETP.NE.AND UP0, UPT, UR30, 0x3, UPT ;  /* 0x000000031e00788c */ /* 0x000fcc000bf05270 */
[----:B------:R-:W-:-:S13]  /*2470*/  PLOP3.LUT P2, PT, PT, PT, UP0, 0x80, 0x0 ;  /* 0x000000000000781c */ /* 0x000fda0003f4f008 */
[----:B0-----:R-:W-:Y:S05]  /*2480*/  @!P2 BRA `(.L_x_26) ;  /* 0x000000000004a947 */ /* 0x001fea0003800000 */
[----:B------:R-:W-:Y:S01]  /*2490*/  BPT.TRAP 0x1 ;  /* 0x000000040000795c */ /* 0x000fe20000300000 */
.L_x_26:
[----:B------:R-:W-:Y:S01]  /*24a0*/  ULEA UR15, UR12, UR8, 0x3 ;  /* 0x000000080c0f7291 */ /* 0x000fe2000f8e183f */
[----:B------:R-:W-:-:S08]  /*24b0*/  SHF.L.U32 R145, R149, 0x1f, RZ ;  /* 0x0000001f95917819 */ /* 0x000fd000000006ff */
[----:B------:R0:W1:Y:S01]  /*24c0*/  SYNCS.PHASECHK.TRANS64.TRYWAIT P1, [UR15], R145 ;  /* 0x00000091ff0075a7 */ /* 0x000062000802014f */
[----:B------:R-:W-:Y:S05]  /*24d0*/  @!P2 BRA `(.L_x_27) ;  /* 0x000000000004a947 */ /* 0x000fea0003800000 */
[----:B------:R-:W-:Y:S01]  /*24e0*/  BPT.TRAP 0x1 ;  /* 0x000000040000795c */ /* 0x000fe20000300000 */
.L_x_27:
[----:B-1----:R-:W-:Y:S05]  /*24f0*/  @P1 BRA `(.L_x_28) ;  /* 0x0000000000081947 */ /* 0x002fea0003800000 */
[----:B------:R-:W1:Y:S02]  /*2500*/  SYNCS.PHASECHK.TRANS64.TRYWAIT P1, [UR15], R145 ;  /* 0x00000091ff0075a7 */ /* 0x000e64000802014f */
[----:B-1----:R-:W-:Y:S05]  /*2510*/  @!P1 BRA `(.L_x_29) ;  /* 0x0000006c00609947 */ /* 0x002fea0003800000 */
.L_x_28:
[----:B------:R-:W-:Y:S01]  /*2520*/  UIADD3 UR15, UR8, 0x180, URZ ;  /* 0x00000180080f7890 */ /* 0x000fe2000fffe03f */
[----:B------:R-:W-:Y:S01]  /*2530*/  WARPGROUP.ARRIVE ;  /* 0x00000000000079c5 */ /* 0x000fe20000000000 */
[----:B------:R-:W-:Y:S02]  /*2540*/  UIADD3 UR16, UR8, 0x2180, URZ ;  /* 0x0000218008107890 */ /* 0x000fe4000fffe03f */
[----:B------:R-:W-:Y:S02]  /*2550*/  USHF.R.U32.HI UR15, URZ, 0x4, UR15 ;  /* 0x000000043f0f7899 */ /* 0x000fe4000801160f */
[----:B------:R-:W-:Y:S02]  /*2560*/  USHF.R.U32.HI UR16, URZ, 0x4, UR16 ;  /* 0x000000043f107899 */ /* 0x000fe40008011610 */
[----:B------:R-:W-:Y:S02]  /*2570*/  UISETP.NE.AND UP0, UPT, UR5, URZ, UPT ;  /* 0x0000003f0500728c */ /* 0x000fe4000bf05270 */
[----:B------:R-:W-:-:S02]  /*2580*/  ULOP3.LUT UR15, UR15, 0x3fff, URZ, 0xc0, !UPT ;  /* 0x00003fff0f0f7892 */ /* 0x000fc4000f8ec03f */
[----:B------:R-:W-:Y:S02]  /*2590*/  ULOP3.LUT UR16, UR16, 0x3fff, URZ, 0xc0, !UPT ;  /* 0x00003fff10107892 */ /* 0x000fe4000f8ec03f */
[----:B------:R-:W-:Y:S02]  /*25a0*/  USEL UR6, UR6, URZ, !UP0 ;  /* 0x0000003f06067287 */ /* 0x000fe4000c000000 */
[----:B------:R-:W-:Y:S02]  /*25b0*/  ULOP3.LUT UR15, UR15, 0x10000, URZ, 0xfc, !UPT ;  /* 0x000100000f0f7892 */ /* 0x000fe4000f8efc3f */
[----:B------:R-:W-:Y:S02]  /*25c0*/  ULOP3.LUT UR18, UR16, 0x10000, URZ, 0xfc, !UPT ;  /* 0x0001000010127892 */ /* 0x000fe4000f8efc3f */
[----:B------:R-:W-:Y:S02]  /*25d0*/  UISETP.NE.U32.AND UP0, UPT, UR6, URZ, UPT ;  /* 0x0000003f0600728c */ /* 0x000fe4000bf05070 */
[----:B------:R-:W-:-:S02]  /*25e0*/  ULEA UR16, UR12, UR15, 0x7 ;  /* 0x0000000f0c107291 */ /* 0x000fc4000f8e383f */
[----:B------:R-:W-:Y:S01]  /*25f0*/  ULEA UR18, UR12, UR18, 0x8 ;  /* 0x000000120c127291 */ /* 0x000fe2000f8e403f */
[----:B------:R-:W-:Y:S01]  /*2600*/  UMOV UR17, 0xc0000010 ;  /* 0xc000001000117882 */ /* 0x000fe20000000000 */
[----:B------:R-:W-:Y:S01]  /*2610*/  UMOV UR19, 0xc0000010 ;  /* 0xc000001000137882 */ /* 0x000fe20000000000 */
[----:B------:R-:W-:-:S06]  /*2620*/  UIADD3 UR4, UR4, 0x1, URZ ;  /* 0x0000000104047890 */ /* 0x000fcc000fffe03f */
[----:B------:R-:W-:Y:S01]  /*2630*/  QGMMA.64x128x32.F32.E4M3.E4M3 R24, gdesc[UR16], R24, UP0, gsb0 ;  /* 0x01e00000101879f3 */ /* 0x000fe2000b800818 */
[----:B------:R-:W-:-:S04]  /*2640*/  UISETP.NE.AND UP0, UPT, UR4, UR24, UPT ;  /* 0x000000180400728c */ /* 0x000fc8000bf05270 */
[----:B------:R-:W-:-:S06]  /*2650*/  USEL UR5, URZ, 0x1, UP0 ;  /* 0x000000013f057887 */ /* 0x000fcc0008000000 */
[----:B------:R-:W-:Y:S01]  /*2660*/  ISETP.NE.AND P1, PT, RZ, UR5, PT ;  /* 0x00000005ff007c0c */ /* 0x000fe2000bf25270 */
[----:B------:R-:W-:-:S12]  /*2670*/  WARPGROUP.DEPBAR.LE gsb0, 0x1 ;  /* 0x00008000000079c5 */ /* 0x000fd80000010100 */
[----:B------:R-:W-:Y:S05]  /*2680*/  @!P1 BRA `(.L_x_30) ;  /* 0x0000000400089947 */ /* 0x000fea0003800000 */
[----:B------:R-:W-:Y:S02]  /*2690*/  WARPGROUP.DEPBAR.LE gsb0, 0x0 ;  /* 0x00008000000079c5 */ /* 0x000fe40000010000 */
[----:B------:R-:W-:-:S01]  /*26a0*/  FADD R143, R24, R143 ;  /* 0x0000008f188f7221 */ /* 0x000fc20000000000 */
[----:B------:R-:W-:Y:S01]  /*26b0*/  FADD R144, R25, R144 ;  /* 0x0000009019907221 */ /* 0x000fe20000000000 */
        /* <DEDUP_REMOVED lines=62> */
[----:B------:R-:W-:-:S06]  /*2aa0*/  UMOV UR4, URZ ;  /* 0x0000003f00047c82 */ /* 0x000fcc0008000000 */
.L_x_30:
[----:B------:R-:W-:Y:S05]  /*2ab0*/  @!P2 BRA `(.L_x_31) ;  /* 0x000000000004a947 */ /* 0x000fea0003800000 */
[----:B------:R-:W-:Y:S01]  /*2ac0*/  BPT.TRAP 0x1 ;  /* 0x000000040000795c */ /* 0x000fe20000300000 */
.L_x_31:
[----:B------:R-:W-:Y:S01]  /*2ad0*/  UISETP.GT.U32.AND UP0, UPT, UR7, 0x1, UPT ;  /* 0x000000010700788c */ /* 0x000fe2000bf04070 */
[----:B01----:R-:W-:-:S05]  /*2ae0*/  @P0 LEA R145, R13, UR8, 0x3 ;  /* 0x000000080d910c11 */ /* 0x003fca000f8e18ff */
[----:B------:R-:W-:Y:S01]  /*2af0*/  PLOP3.LUT P1, PT, PT, PT, UP0, 0x80, 0x0 ;  /* 0x000000000000781c */ /* 0x000fe20003f2f008 */
[----:B------:R-:W-:-:S05]  /*2b00*/  @P0 VIADD R145, R145, 0x20 ;  /* 0x0000002091910836 */ /* 0x000fca0000000000 */
[----:B------:R-:W-:-:S04]  /*2b10*/  @P0 PRMT R145, R6, 0x654, R145 ;  /* 0x0000065406910816 */ /* 0x000fc80000000091 */
[----:B------:R0:W-:Y:S03]  /*2b20*/  @P0 SYNCS.ARRIVE.TRANS64.RED.A1T0 RZ, [R145+URZ], RZ ;  /* 0x000000ff91ff09a7 */ /* 0x0001e6000810043f */
[----:B------:R-:W-:Y:S05]  /*2b30*/  @P1 BRA `(.L_x_32) ;  /* 0x0000000000041947 */ /* 0x000fea0003800000 */
[----:B------:R-:W-:Y:S01]  /*2b40*/  BPT.TRAP 0x1 ;  /* 0x000000040000795c */ /* 0x000fe20000300000 */
.L_x_32:
[----:B------:R-:W-:Y:S01]  /*2b50*/  UIADD3 UR12, UR12, 0x1, URZ ;  /* 0x000000010c0c7890 */ /* 0x000fe2000fffe03f */
[C---:B------:R-:W-:Y:S01]  /*2b60*/  ISETP.GT.AND P2, PT, R12.reuse, 0x1, PT ;  /* 0x000000010c00780c */ /* 0x040fe20003f44270 */
[----:B------:R-:W-:Y:S02]  /*2b70*/  VIADD R13, R13, 0x1 ;  /* 0x000000010d0d7836 */ /* 0x000fe40000000000 */
[----:B------:R-:W-:Y:S01]  /*2b80*/  UISETP.NE.AND UP0, UPT, UR12, 0x4, UPT ;  /* 0x000000040c00788c */ /* 0x000fe2000bf05270 */
[----:B------:R-:W-:Y:S02]  /*2b90*/  VIADD R12, R12, 0xffffffff ;  /* 0xffffffff0c0c7836 */ /* 0x000fe40000000000 */
[C---:B------:R-:W-:Y:S01]  /*2ba0*/  ISETP.NE.AND P1, PT, R13.reuse, 0x4, PT ;  /* 0x000000040d00780c */ /* 0x040fe20003f25270 */
[----:B------:R-:W-:Y:S02]  /*2bb0*/  USEL UR6, URZ, 0x1, UP0 ;  /* 0x000000013f067887 */ /* 0x000fe40008000000 */
[----:B------:R-:W-:Y:S01]  /*2bc0*/  USEL UR12, UR12, URZ, UP0 ;  /* 0x0000003f0c0c7287 */ /* 0x000fe20008000000 */
[----:B------:R-:W-:-:S03]  /*2bd0*/  SEL R13, R13, RZ, P1 ;  /* 0x000000ff0d0d7207 */ /* 0x000fc60000800000 */
[----:B------:R-:W-:Y:S01]  /*2be0*/  LOP3.LUT R149, R149, UR6, RZ, 0x3c, !PT ;  /* 0x0000000695957c12 */ /* 0x000fe2000f8e3cff */
[----:B------:R-:W-:Y:S01]  /*2bf0*/  UMOV UR6, 0x1 ;  /* 0x0000000100067882 */ /* 0x000fe20000000000 */
[----:B------:R-:W-:Y:S06]  /*2c00*/  @P2 BRA `(.L_x_33) ;  /* 0xfffffff800142947 */ /* 0x000fec000383ffff */
.L_x_25:
[----:B------:R-:W-:Y:S01]  /*2c10*/  UISETP.NE.AND UP0, UPT, UR4, URZ, UPT ;  /* 0x0000003f0400728c */ /* 0x000fe2000bf05270 */
[----:B01----:R-:W0:Y:S03]  /*2c20*/  LDC R12, c[0x0][0x28c] ;  /* 0x0000a300ff0c7b82 */ /* 0x003e260000000800 */
[----:B------:R-:W-:-:S06]  /*2c30*/  USEL UR4, URZ, 0x1, !UP0 ;  /* 0x000000013f047887 */ /* 0x000fcc000c000000 */
[----:B------:R-:W-:-:S13]  /*2c40*/  ISETP.NE.AND P1, PT, RZ, UR4, PT ;  /* 0x00000004ff007c0c */ /* 0x000fda000bf25270 */
[----:B------:R-:W-:Y:S05]  /*2c50*/  @!P1 BRA `(.L_x_34) ;  /* 0x0000000400049947 */ /* 0x000fea0003800000 */
[----:B------:R-:W-:Y:S02]  /*2c60*/  WARPGROUP.DEPBAR.LE gsb0, 0x0 ;  /* 0x00008000000079c5 */ /* 0x000fe40000010000 */
[----:B------:R-:W-:Y:S01]  /*2c70*/  FADD R143, R24, R143 ;  /* 0x0000008f188f7221 */ /* 0x000fe20000000000 */
        /* <DEDUP_REMOVED lines=62> */
[----:B------:R-:W-:-:S07]  /*3060*/  FADD R20, R20, R87 ;  /* 0x0000005714147221 */ /* 0x000fce0000000000 */
.L_x_34:
[----:B0-----:R-:W-:Y:S01]  /*3070*/  ISETP.GE.AND P1, PT, R12, 0x1, PT ;  /* 0x000000010c00780c */ /* 0x001fe20003f26270 */
[----:B------:R0:W-:Y:S01]  /*3080*/  SYNCS.ARRIVE.TRANS64.A1T0 RZ, [R147+UR32], RZ ;  /* 0x000000ff93ff79a7 */ /* 0x0001e20008100020 */
[----:B------:R-:W-:-:S11]  /*3090*/  WARPGROUP.DEPBAR.LE gsb0, 0x0 ;  /* 0x00008000000079c5 */ /* 0x000fd60000010000 */
[----:B------:R-:W-:Y:S05]  /*30a0*/  @!P1 BRA `(.L_x_35) ;  /* 0x0000000000449947 */ /* 0x000fea0003800000 */
[----:B------:R-:W-:-:S06]  /*30b0*/  UISETP.NE.AND UP0, UPT, UR30, 0x3, UPT ;  /* 0x000000031e00788c */ /* 0x000fcc000bf05270 */
[----:B------:R-:W-:-:S13]  /*30c0*/  PLOP3.LUT P1, PT, PT, PT, UP0, 0x80, 0x0 ;  /* 0x000000000000781c */ /* 0x000fda0003f2f008 */
[----:B------:R-:W-:Y:S05]  /*30d0*/  @!P1 BRA `(.L_x_36) ;  /* 0x0000000000049947 */ /* 0x000fea0003800000 */
[----:B------:R-:W-:Y:S01]  /*30e0*/  BPT.TRAP 0x1 ;  /* 0x000000040000795c */ /* 0x000fe20000300000 */
.L_x_36:
[----:B------:R-:W-:Y:S01]  /*30f0*/  VOTEU.ANY UP0, P0 ;  /* 0x00000000003f7886 */ /* 0x000fe20000000100 */
[----:B------:R-:W-:-:S04]  /*3100*/  IMAD.U32 R13, RZ, RZ, UR8 ;  /* 0x00000008ff0d7e24 */ /* 0x000fc8000f8e00ff */
[----:B------:R-:W-:Y:S02]  /*3110*/  @UP0 UIADD3 UR4, UR10, UR9, URZ ;  /* 0x000000090a040290 */ /* 0x000fe4000fffe03f */
[----:B------:R-:W-:-:S04]  /*3120*/  UISETP.GT.U32.AND UP0, UPT, UR7, 0x1, UPT ;  /* 0x000000010700788c */ /* 0x000fc8000bf04070 */
[----:B------:R-:W-:Y:S02]  /*3130*/  IMAD.U32 R12, RZ, RZ, UR4 ;  /* 0x00000004ff0c7e24 */ /* 0x000fe4000f8e00ff */
[----:B------:R-:W-:Y:S02]  /*3140*/  PLOP3.LUT P1, PT, PT, PT, UP0, 0x80, 0x0 ;  /* 0x000000000000781c */ /* 0x000fe40003f2f008 */
[----:B------:R-:W-:-:S05]  /*3150*/  @P0 IMAD.SHL.U32 R12, R12, 0x8, RZ ;  /* 0x000000080c0c0824 */ /* 0x000fca00078e00ff */
[----:B------:R-:W-:-:S04]  /*3160*/  @P0 LOP3.LUT R12, R12, 0x18, RZ, 0xc0, !PT ;  /* 0x000000180c0c0812 */ /* 0x000fc800078ec0ff */
[----:B------:R-:W-:-:S04]  /*3170*/  @P0 IADD3 R13, R13, 0x20, R12 ;  /* 0x000000200d0d0810 */ /* 0x000fc80007ffe00c */
[----:B------:R-:W-:-:S04]  /*3180*/  @P0 PRMT R13, R6, 0x654, R13 ;  /* 0x00000654060d0816 */ /* 0x000fc8000000000d */
[----:B------:R1:W-:Y:S01]  /*3190*/  @P0 SYNCS.ARRIVE.TRANS64.RED.A1T0 RZ, [R13+URZ], RZ ;  /* 0x000000ff0dff09a7 */ /* 0x0003e2000810043f */
[----:B------:R-:W-:Y:S05]  /*31a0*/  @P1 BRA `(.L_x_35) ;  /* 0x0000000000041947 */ /* 0x000fea0003800000 */
[----:B------:R-:W-:Y:S01]  /*31b0*/  BPT.TRAP 0x1 ;  /* 0x000000040000795c */ /* 0x000fe20000300000 */
.L_x_35:
[----:B-1----:R-:W-:Y:S01]  /*31c0*/  SHF.L.U32 R13, R146, 0x1f, RZ ;  /* 0x0000001f920d7819 */ /* 0x002fe200000006ff */
[----:B------:R-:W1:Y:S01]  /*31d0*/  LDC R28, c[0x0][0x288] ;  /* 0x0000a200ff1c7b82 */ /* 0x000e620000000800 */
[----:B------:R-:W-:Y:S02]  /*31e0*/  IMAD.SHL.U32 R29, R5, 0x40, RZ ;  /* 0x00000040051d7824 */ /* 0x000fe400078e00ff */
[----:B------:R-:W3:Y:S02]  /*31f0*/  SYNCS.PHASECHK.TRANS64.TRYWAIT P1, [R14+URZ+0x8], R13 ;  /* 0x0000080d0e0075a7 */ /* 0x000ee4000802017f */
[----:B---3--:R-:W-:Y:S05]  /*3200*/  @!P1 BRA `(.L_x_37) ;  /* 0x00000060003c9947 */ /* 0x008fea0003800000 */
.L_x_195:
[----:B------:R-:W-:Y:S01]  /*3210*/  ULDC UR4, c[0x0][0x284] ;  /* 0x0000a10000047ab9 */ /* 0x000fe20000000800 */
[----:B------:R-:W-:Y:S01]  /*3220*/  IMAD.SHL.U32 R35, R4, 0x80, RZ ;  /* 0x0000008004237824 */ /* 0x000fe200078e00ff */
[----:B------:R-:W-:-:S04]  /*3230*/  ISETP.GE.AND P1, PT, R29, UR4, PT ;  /* 0x000000041d007c0c */ /* 0x000fc8000bf26270 */
[----:B-1----:R-:W-:-:S13]  /*3240*/  ISETP.GE.OR P1, PT, R35, R28, P1 ;  /* 0x0000001c2300720c */ /* 0x002fda0000f26670 */
[----:B------:R-:W-:Y:S05]  /*3250*/  @P1 BRA `(.L_x_38) ;  /* 0x0000004400e01947 */ /* 0x000fea0003800000 */
[----:B------:R-:W1:Y:S01]  /*3260*/  LDC.64 R32, c[0x0][0x5c8] ;  /* 0x00017200ff207b82 */ /* 0x000e620000000a00 */
[C---:B------:R-:W-:Y:S01]  /*3270*/  IMAD.SHL.U32 R24, R11.reuse, 0x2, RZ ;  /* 0x000000020b187824 */ /* 0x040fe200078e00ff */
[----:B------:R-:W-:Y:S01]  /*3280*/  SHF.R.S32.HI R30, RZ, 0x1f, R0 ;  /* 0x0000001fff1e7819 */ /* 0x000fe20000011400 */
[----:B------:R-:W-:Y:S01]  /*3290*/  ULDC.64 UR4, c[0x0][0x5d0] ;  /* 0x0001740000047ab9 */ /* 0x000fe20000000a00 */
[--C-:B------:R-:W-:Y:S01]  /*32a0*/  SHF.R.S32.HI R34, RZ, 0x1f, R35.reuse ;  /* 0x0000001fff227819 */ /* 0x100fe20000011423 */
[----:B------:R-:W-:Y:S01]  /*32b0*/  IMAD R28, R11, -0x2, R28 ;  /* 0xfffffffe0b1c7824 */ /* 0x000fe200078e021c */
[--C-:B------:R-:W-:Y:S01]  /*32c0*/  SHF.R.S32.HI R25, RZ, 0x1f, R24.reuse ;  /* 0x0000001fff197819 */ /* 0x100fe20000011418 */
[----:B------:R-:W-:Y:S01]  /*32d0*/  IMAD R27, R30, UR4, RZ ;  /* 0x000000041e1b7c24 */ /* 0x000fe2000f8e02ff */
[----:B------:R-:W-:Y:S01]  /*32e0*/  BSSY B0, `(.L_x_38) ;  /* 0x000046f000007945 */ /* 0x000fe20003800000 */
[----:B------:R-:W-:Y:S02]  /*32f0*/  IMAD.IADD R28, R28, 0x1, -R35 ;  /* 0x000000011c1c7824 */ /* 0x000fe400078e0a23 */
[----:B---3--:R-:W-:-:S04]  /*3300*/  IMAD.WIDE.U32 R12, R0, UR4, R24 ;  /* 0x00000004000c7c25 */ /* 0x008fc8000f8e0018 */
[----:B------:R-:W-:Y:S01]  /*3310*/  IMAD R31, R0, UR5, R27 ;  /* 0x00000005001f7c24 */ /* 0x000fe2000f8e021b */
[----:B------:R-:W-:Y:S01]  /*3320*/  IADD3 R12, P1, R35, R12, RZ ;  /* 0x0000000c230c7210 */ /* 0x000fe20007f3e0ff */
[----:B------:R-:W-:Y:S01]  /*3330*/  IMAD.WIDE R26, R5, 0x40, R8 ;  /* 0x00000040051a7825 */ /* 0x000fe200078e0208 */
[----:B------:R-:W-:Y:S02]  /*3340*/  ULDC.64 UR4, c[0x0][0x5c0] ;  /* 0x0001700000047ab9 */ /* 0x000fe40000000a00 */
[----:B------:R-:W-:Y:S01]  /*3350*/  IADD3.X R13, R34, R13, R31, P1, !PT ;  /* 0x0000000d220d7210 */ /* 0x000fe20000ffe41f */
[-C--:B-1----:R-:W-:Y:S02]  /*3360*/  IMAD R4, R27, R32.reuse, RZ ;  /* 0x000000201b047224 */ /* 0x082fe400078e02ff */
[----:B------:R-:W-:-:S04]  /*3370*/  IMAD.WIDE.U32 R12, R26, R32, R12 ;  /* 0x000000201a0c7225 */ /* 0x000fc800078e000c */
[----:B------:R-:W-:Y:S01]  /*3380*/  IMAD R5, R26, R33, R4 ;  /* 0x000000211a057224 */ /* 0x000fe200078e0204 */
[----:B------:R-:W-:Y:S02]  /*3390*/  LEA R4, P1, R32, R12, 0x3 ;  /* 0x0000000c20047211 */ /* 0x000fe400078218ff */
[----:B------:R-:W-:Y:S01]  /*33a0*/  IADD3 R12, P2, R12, UR4, RZ ;  /* 0x000000040c0c7c10 */ /* 0x000fe2000ff5e0ff */
[----:B------:R-:W-:Y:S01]  /*33b0*/  IMAD.IADD R13, R13, 0x1, R5 ;  /* 0x000000010d0d7824 */ /* 0x000fe200078e0205 */
[----:B------:R-:W-:-:S04]  /*33c0*/  IADD3 R4, P3, R4, UR4, RZ ;  /* 0x0000000404047c10 */ /* 0x000fc8000ff7e0ff */
[----:B------:R-:W-:Y:S01]  /*33d0*/  LEA.HI.X R5, R32, R13, R33, 0x3, P1 ;  /* 0x0000000d20057211 */ /* 0x000fe200008f1c21 */
[----:B------:R-:W-:Y:S01]  /*33e0*/  IMAD.IADD R32, R16, 0x1, -R29 ;  /* 0x0000000110207824 */ /* 0x000fe200078e0a1d */
[----:B----45:R-:W-:Y:S02]  /*33f0*/  FSETP.NEU.AND P1, PT, R10, RZ, PT ;  /* 0x000000ff0a00720b */ /* 0x030fe40003f2d000 */
[----:B------:R-:W-:Y:S02]  /*3400*/  IADD3.X R13, R13, UR5, RZ, P2, !PT ;  /* 0x000000050d0d7c10 */ /* 0x000fe400097fe4ff */
[----:B------:R-:W-:-:S09]  /*3410*/  IADD3.X R5, R5, UR5, RZ, P3, !PT ;  /* 0x0000000505057c10 */ /* 0x000fd20009ffe4ff */
[----:B------:R-:W-:Y:S05]  /*3420*/  @!P1 BRA `(.L_x_39) ;  /* 0x0000003400609947 */ /* 0x000fea0003800000 */
[----:B------:R-:W-:Y:S01]  /*3430*/  ULDC.64 UR4, c[0x0][0x5b8] ;  /* 0x00016e0000047ab9 */ /* 0x000fe20000000a00 */
[----:B------:R-:W-:Y:S01]  /*3440*/  ULDC.64 UR16, c[0x0][0x5a8] ;  /* 0x00016a0000107ab9 */ /* 0x000fe20000000a00 */
[----:B------:R-:W-:Y:S01]  /*3450*/  IMAD.WIDE.U32 R24, R0, UR4, R24 ;  /* 0x0000000400187c25 */ /* 0x000fe2000f8e0018 */
[----:B------:R-:W-:Y:S03]  /*3460*/  BSSY B1, `(.L_x_40) ;  /* 0x0000010000017945 */ /* 0x000fe60003800000 */
[----:B------:R-:W-:Y:S01]  /*3470*/  IMAD R29, R30, UR4, RZ ;  /* 0x000000041e1d7c24 */ /* 0x000fe2000f8e02ff */
[----:B------:R-:W-:-:S03]  /*3480*/  IADD3 R30, P1, R35, R24, RZ ;  /* 0x00000018231e7210 */ /* 0x000fc60007f3e0ff */
[----:B------:R-:W-:Y:S01]  /*3490*/  IMAD R29, R0, UR5, R29 ;  /* 0x00000005001d7c24 */ /* 0x000fe2000f8e021d */
[----:B------:R-:W-:Y:S01]  /*34a0*/  ULDC.64 UR4, c[0x0][0x5b0] ;  /* 0x00016c0000047ab9 */ /* 0x000fe20000000a00 */
[----:B------:R-:W-:-:S03]  /*34b0*/  PRMT R0, RZ, 0x7610, R0 ;  /* 0x00007610ff007816 */ /* 0x000fc60000000000 */
[----:B------:R-:W-:Y:S01]  /*34c0*/  IADD3.X R31, R34, R25, R29, P1, !PT ;  /* 0x00000019221f7210 */ /* 0x000fe20000ffe41d */
[----:B------:R-:W-:Y:S01]  /*34d0*/  IMAD R29, R27, UR4, RZ ;  /* 0x000000041b1d7c24 */ /* 0x000fe2000f8e02ff */
[----:B------:R-:W-:Y:S01]  /*34e0*/  ISETP.GE.AND P1, PT, R32, 0x1, PT ;  /* 0x000000012000780c */ /* 0x000fe20003f26270 */
[----:B------:R-:W-:-:S03]  /*34f0*/  IMAD.WIDE.U32 R24, R26, UR4, R30 ;  /* 0x000000041a187c25 */ /* 0x000fc6000f8e001e */
[----:B------:R-:W-:Y:S01]  /*3500*/  ISETP.LT.OR P4, PT, R28, 0x1, !P1 ;  /* 0x000000011c00780c */ /* 0x000fe20004f81670 */
[----:B------:R-:W-:Y:S01]  /*3510*/  IMAD R29, R26, UR5, R29 ;  /* 0x000000051a1d7c24 */ /* 0x000fe2000f8e021d */
[----:B------:R-:W-:-:S04]  /*3520*/  IADD3 R24, P2, R24, UR16, RZ ;  /* 0x0000001018187c10 */ /* 0x000fc8000ff5e0ff */
[----:B------:R-:W-:-:S07]  /*3530*/  IADD3.X R25, R25, UR17, R29, P2, !PT ;  /* 0x0000001119197c10 */ /* 0x000fce00097fe41d */
[----:B------:R-:W-:Y:S05]  /*3540*/  @P4 BRA `(.L_x_41) ;  /* 0x0000000000044947 */ /* 0x000fea0003800000 */
[----:B------:R1:W5:Y:S02]  /*3550*/  LDG.E.U8 R0, desc[UR22][R24.64] ;  /* 0x0000001618007981 */ /* 0x000364000c1e1100 */
.L_x_41:
[----:B------:R-:W-:Y:S05]  /*3560*/  BSYNC B1 ;  /* 0x0000000000017941 */ /* 0x000fea0003800000 */
.L_x_40:
[----:B-----5:R-:W-:Y:S01]  /*3570*/  LOP3.LUT R0, R0, 0xff, RZ, 0xc0, !PT ;  /* 0x000000ff00007812 */ /* 0x020fe200078ec0ff */
[----:B------:R-:W-:Y:S01]  /*3580*/  BSSY B1, `(.L_x_42) ;  /* 0x000000b000017945 */ /* 0x000fe20003800000 */
[----:B------:R-:W-:Y:S02]  /*3590*/  ISETP.LT.OR P3, PT, R28, 0x2, !P1 ;  /* 0x000000021c00780c */ /* 0x000fe40004f61670 */
[----:B------:R-:W-:-:S05]  /*35a0*/  F2FP.F16.E4M3.UNPACK_B R0, R0 ;  /* 0x00000000ff00723e */ /* 0x000fca00020006ff */
[----:B------:R-:W-:-:S05]  /*35b0*/  HADD2.F32 R29, -RZ, R0.H0_H0 ;  /* 0x20000000ff1d7230 */ /* 0x000fca0000004100 */
[----:B------:R-:W-:-:S04]  /*35c0*/  FMUL R0, R29, R10 ;  /* 0x0000000a1d007220 */ /* 0x000fc80000400000 */
[----:B--2---:R-:W-:-:S05]  /*35d0*/  FFMA R0, R143, R7, R0 ;  /* 0x000000078f007223 */ /* 0x004fca0000000000 */
[----:B------:R-:W-:Y:S02]  /*35e0*/  F2FP.SATFINITE.E4M3.F32.PACK_AB_MERGE_C R29, RZ, R0, RZ ;  /* 0x00000000ff1d723e */ /* 0x000fe400048070ff */
[----:B------:R-:W-:-:S03]  /*35f0*/  PRMT R0, RZ, 0x7610, R0 ;  /* 0x00007610ff007816 */ /* 0x000fc60000000000 */
[----:B------:R2:W-:Y:S01]  /*3600*/  @!P4 STG.E.U8 desc[UR22][R12.64], R29 ;  /* 0x0000001d0c00c986 */ /* 0x0005e2000c101116 */
[----:B------:R-:W-:Y:S05]  /*3610*/  @P3 BRA `(.L_x_43) ;  /* 0x0000000000043947 */ /* 0x000fea0003800000 */
[----:B------:R3:W5:Y:S02]  /*3620*/  LDG.E.U8 R0, desc[UR22][R24.64+0x1] ;  /* 0x0000011618007981 */ /* 0x000764000c1e1100 */
.L_x_43:
[----:B------:R-:W-:Y:S05]  /*3630*/  BSYNC B1 ;  /* 0x0000000000017941 */ /* 0x000fea0003800000 */
.L_x_42:
[----:B-----5:R-:W-:Y:S01]  /*3640*/  LOP3.LUT R0, R0, 0xff, RZ, 0xc0, !PT ;  /* 0x000000ff00007812 */ /* 0x020fe200078ec0ff */
[----:B------:R-:W-:Y:S01]  /*3650*/  BSSY B1, `(.L_x_44) ;  /* 0x0000013000017945 */ /* 0x000fe20003800000 */
[----:B------:R-:W-:Y:S02]  /*3660*/  IADD3 R33, P2, R26, 0x8, RZ ;  /* 0x000000081a217810 */ /* 0x000fe40007f5e0ff */
[----:B------:R-:W-:-:S03]  /*3670*/  F2FP.F16.E4M3.UNPACK_B R0, R0 ;  /* 0x00000000ff00723e */ /* 0x000fc600020006ff */
[----:B------:R-:W-:Y:S01]  /*3680*/  IMAD.X R26, RZ, RZ, R27, P2 ;  /* 0x000000ffff1a7224 */ /* 0x000fe200010e061b */
[----:B------:R-:W-:Y:S01]  /*3690*/  ISETP.GE.AND P2, PT, R32, 0x9, PT ;  /* 0x000000092000780c */ /* 0x000fe20003f46270 */
[----:B--2---:R-:W-:Y:S01]  /*36a0*/  HADD2.F32 R29, -RZ, R0.H0_H0 ;  /* 0x20000000ff1d7230 */ /* 0x004fe20000004100 */
[----:B------:R-:W-:Y:S01]  /*36b0*/  PRMT R0, RZ, 0x7610, R0 ;  /* 0x00007610ff007816 */ /* 0x000fe20000000000 */
[----:B------:R-:W-:Y:S01]  /*36c0*/  IMAD R26, R26, UR4, RZ ;  /* 0x000000041a1a7c24 */ /* 0x000fe2000f8e02ff */
[----:B------:R-:W-:Y:S01]  /*36d0*/  ISETP.LT.OR P5, PT, R28, 0x1, !P2 ;  /* 0x000000011c00780c */ /* 0x000fe200057a1670 */
[----:B------:R-:W-:-:S04]  /*36e0*/  IMAD.WIDE.U32 R30, R33, UR4, R30 ;  /* 0x00000004211e7c25 */ /* 0x000fc8000f8e001e */
[----:B------:R-:W-:Y:S01]  /*36f0*/  FMUL R29, R29, R10 ;  /* 0x0000000a1d1d7220 */ /* 0x000fe20000400000 */
[----:B------:R-:W-:-:S03]  /*3700*/  IMAD R33, R33, UR5, R26 ;  /* 0x0000000521217c24 */ /* 0x000fc6000f8e021a */
[----:B------:R-:W-:Y:S01]  /*3710*/  FFMA R29, R144, R7, R29 ;  /* 0x00000007901d7223 */ /* 0x000fe2000000001d */
[----:B------:R-:W-:-:S04]  /*3720*/  IADD3 R26, P4, R30, UR16, RZ ;  /* 0x000000101e1a7c10 */ /* 0x000fc8000ff9e0ff */
[----:B------:R-:W-:Y:S02]  /*3730*/  F2FP.SATFINITE.E4M3.F32.PACK_AB_MERGE_C R29, RZ, R29, RZ ;  /* 0x0000001dff1d723e */ /* 0x000fe400048070ff */
[----:B------:R-:W-:-:S03]  /*3740*/  IADD3.X R27, R31, UR17, R33, P4, !PT ;  /* 0x000000111f1b7c10 */ /* 0x000fc6000a7fe421 */
[----:B------:R2:W-:Y:S01]  /*3750*/  @!P3 STG.E.U8 desc[UR22][R12.64+0x1], R29 ;  /* 0x0000011d0c00b986 */ /* 0x0005e2000c101116 */
[----:B------:R-:W-:Y:S05]  /*3760*/  @P5 BRA `(.L_x_45) ;  /* 0x0000000000045947 */ /* 0x000fea0003800000 */
[----:B------:R4:W5:Y:S02]  /*3770*/  LDG.E.U8 R0, desc[UR22][R26.64] ;  /* 0x000000161a007981 */ /* 0x000964000c1e1100 */
.L_x_45:
[----:B------:R-:W-:Y:S05]  /*3780*/  BSYNC B1 ;  /* 0x0000000000017941 */ /* 0x000fea0003800000 */
.L_x_44:
[----:B-----5:R-:W-:Y:S01]  /*3790*/  LOP3.LUT R0, R0, 0xff, RZ, 0xc0, !PT ;  /* 0x000000ff00007812 */ /* 0x020fe200078ec0ff */
[----:B------:R-:W-:Y:S01]  /*37a0*/  BSSY B1, `(.L_x_46) ;  /* 0x000000b000017945 */ /* 0x000fe20003800000 */
[----:B------:R-:W-:Y:S02]  /*37b0*/  ISETP.LT.OR P3, PT, R28, 0x2, !P2 ;  /* 0x000000021c00780c */ /* 0x000fe40005761670 */
[----:B------:R-:W-:-:S05]  /*37c0*/  F2FP.F16.E4M3.UNPACK_B R0, R0 ;  /* 0x00000000ff00723e */ /* 0x000fca00020006ff */
[----:B--2---:R-:W-:-:S05]  /*37d0*/  HADD2.F32 R29, -RZ, R0.H0_H0 ;  /* 0x20000000ff1d7230 */ /* 0x004fca0000004100 */
[----:B------:R-:W-:-:S04]  /*37e0*/  FMUL R0, R29, R10 ;  /* 0x0000000a1d007220 */ /* 0x000fc80000400000 */
[----:B------:R-:W-:-:S05]  /*37f0*/  FFMA R0, R141, R7, R0 ;  /* 0x000000078d007223 */ /* 0x000fca0000000000 */
[----:B------:R-:W-:Y:S02]  /*3800*/  F2FP.SATFINITE.E4M3.F32.PACK_AB_MERGE_C R29, RZ, R0, RZ ;  /* 0x00000000ff1d723e */ /* 0x000fe400048070ff */
[----:B------:R-:W-:-:S03]  /*3810*/  PRMT R0, RZ, 0x7610, R0 ;  /* 0x00007610ff007816 */ /* 0x000fc60000000000 */
[----:B------:R2:W-:Y:S01]  /*3820*/  @!P5 STG.E.U8 desc[UR22][R4.64], R29 ;  /* 0x0000001d0400d986 */ /* 0x0005e2000c101116 */
[----:B------:R-:W-:Y:S05]  /*3830*/  @P3 BRA `(.L_x_47) ;  /* 0x0000000000043947 */ /* 0x000fea0003800000 */
[----:B------:R0:W5:Y:S02]  /*3840*/  LDG.E.U8 R0, desc[UR22][R26.64+0x1] ;  /* 0x000001161a007981 */ /* 0x000164000c1e1100 */
.L_x_47:
[----:B------:R-:W-:Y:S05]  /*3850*/  BSYNC B1 ;  /* 0x0000000000017941 */ /* 0x000fea0003800000 */
.L_x_46:
[----:B-----5:R-:W-:Y:S01]  /*3860*/  LOP3.LUT R0, R0, 0xff, RZ, 0xc0, !PT ;  /* 0x000000ff00007812 */ /* 0x020fe200078ec0ff */
[----:B------:R-:W-:Y:S01]  /*3870*/  BSSY B1, `(.L_x_48) ;  /* 0x000000b000017945 */ /* 0x000fe20003800000 */
[----:B------:R-:W-:Y:S02]  /*3880*/  ISETP.LT.OR P4, PT, R28, 0x9, !P1 ;  /* 0x000000091c00780c */ /* 0x000fe40004f81670 */
[----:B------:R-:W-:-:S05]  /*3890*/  F2FP.F16.E4M3.UNPACK_B R0, R0 ;  /* 0x00000000ff00723e */ /* 0x000fca00020006ff */
[----:B--2---:R-:W-:Y:S01]  /*38a0*/  HADD2.F32 R29, -RZ, R0.H0_H0 ;  /* 0x20000000ff1d7230 */ /* 0x004fe20000004100 */
[----:B------:R-:W-:-:S04]  /*38b0*/  PRMT R0, RZ, 0x7610, R0 ;  /* 0x00007610ff007816 */ /* 0x000fc80000000000 */
[----:B------:R-:W-:-:S04]  /*38c0*/  FMUL R29, R29, R10 ;  /* 0x0000000a1d1d7220 */ /* 0x000fc80000400000 */
[----:B------:R-:W-:-:S05]  /*38d0*/  FFMA R29, R142, R7, R29 ;  /* 0x000000078e1d7223 */ /* 0x000fca000000001d */
[----:B------:R-:W-:-:S05]  /*38e0*/  F2FP.SATFINITE.E4M3.F32.PACK_AB_MERGE_C R29, RZ, R29, RZ ;  /* 0x0000001dff1d723e */ /* 0x000fca00048070ff */
[----:B------:R2:W-:Y:S01]  /*38f0*/  @!P3 STG.E.U8 desc[UR22][R4.64+0x1], R29 ;  /* 0x0000011d0400b986 */ /* 0x0005e2000c101116 */
[----:B------:R-:W-:Y:S05]  /*3900*/  @P4 BRA `(.L_x_49) ;  /* 0x0000000000044947 */ /* 0x000fea0003800000 */
[----:B------:R0:W5:Y:S02]  /*3910*/  LDG.E.U8 R0, desc[UR22][R24.64+0x8] ;  /* 0x0000081618007981 */ /* 0x000164000c1e1100 */
.L_x_49:
[----:B------:R-:W-:Y:S05]  /*3920*/  BSYNC B1 ;  /* 0x0000000000017941 */ /* 0x000fea0003800000 */
.L_x_48:
        /* <DEDUP_REMOVED lines=12> */
.L_x_51:
[----:B------:R-:W-:Y:S05]  /*39f0*/  BSYNC B1 ;  /* 0x0000000000017941 */ /* 0x000fea0003800000 */
.L_x_50:
        /* <DEDUP_REMOVED lines=12> */
.L_x_53:
[----:B------:R-:W-:Y:S05]  /*3ac0*/  BSYNC B1 ;  /* 0x0000000000017941 */ /* 0x000fea0003800000 */
.L_x_52:
        /* <DEDUP_REMOVED lines=12> */
.L_x_55:
[----:B------:R-:W-:Y:S05]  /*3b90*/  BSYNC B1 ;  /* 0x0000000000017941 */ /* 0x000fea0003800000 */
.L_x_54:
        /* <DEDUP_REMOVED lines=12> */
.L_x_57:
[----:B------:R-:W-:Y:S05]  /*3c60*/  BSYNC B1 ;  /* 0x0000000000017941 */ /* 0x000fea0003800000 */
.L_x_56:
        /* <DEDUP_REMOVED lines=12> */
.L_x_59:
[----:B------:R-:W-:Y:S05]  /*3d30*/  BSYNC B1 ;  /* 0x0000000000017941 */ /* 0x000fea0003800000 */
.L_x_58:
        /* <DEDUP_REMOVED lines=12> */
.L_x_61:
[----:B------:R-:W-:Y:S05]  /*3e00*/  BSYNC B1 ;  /* 0x0000000000017941 */ /* 0x000fea0003800000 */
.L_x_60:
        /* <DEDUP_REMOVED lines=12> */
.L_x_63:
[----:B------:R-:W-:Y:S05]  /*3ed0*/  BSYNC B1 ;  /* 0x0000000000017941 */ /* 0x000fea0003800000 */
.L_x_62:
        /* <DEDUP_REMOVED lines=12> */
.L_x_65:
[----:B------:R-:W-:Y:S05]  /*3fa0*/  BSYNC B1 ;  /* 0x0000000000017941 */ /* 0x000fea0003800000 */
.L_x_64:
        /* <DEDUP_REMOVED lines=12> */
.L_x_67:
[----:B------:R-:W-:Y:S05]  /*4070*/  BSYNC B1 ;  /* 0x0000000000017941 */ /* 0x000fea0003800000 */
.L_x_66:
        /* <DEDUP_REMOVED lines=12> */
.L_x_69:
[----:B------:R-:W-:Y:S05]  /*4140*/  BSYNC B1 ;  /* 0x0000000000017941 */ /* 0x000fea0003800000 */
.L_x_68:
        /* <DEDUP_REMOVED lines=12> */
.L_x_71:
[----:B------:R-:W-:Y:S05]  /*4210*/  BSYNC B1 ;  /* 0x0000000000017941 */ /* 0x000fea0003800000 */
.L_x_70:
        /* <DEDUP_REMOVED lines=12> */
.L_x_73:
[----:B------:R-:W-:Y:S05]  /*42e0*/  BSYNC B1 ;  /* 0x0000000000017941 */ /* 0x000fea0003800000 */
.L_x_72:
        /* <DEDUP_REMOVED lines=12> */
.L_x_75:
[----:B------:R-:W-:Y:S05]  /*43b0*/  BSYNC B1 ;  /* 0x0000000000017941 */ /* 0x000fea0003800000 */
.L_x_74:
        /* <DEDUP_REMOVED lines=12> */
.L_x_77:
[----:B------:R-:W-:Y:S05]  /*4480*/  BSYNC B1 ;  /* 0x0000000000017941 */ /* 0x000fea0003800000 */
.L_x_76:
        /* <DEDUP_REMOVED lines=12> */
.L_x_79:
[----:B------:R-:W-:Y:S05]  /*4550*/  BSYNC B1 ;  /* 0x0000000000017941 */ /* 0x000fea0003800000 */
.L_x_78:
        /* <DEDUP_REMOVED lines=12> */
.L_x_81:
[----:B------:R-:W-:Y:S05]  /*4620*/  BSYNC B1 ;  /* 0x0000000000017941 */ /* 0x000fea0003800000 */
.L_x_80:
        /* <DEDUP_REMOVED lines=12> */
.L_x_83:
[----:B------:R-:W-:Y:S05]  /*46f0*/  BSYNC B1 ;  /* 0x0000000000017941 */ /* 0x000fea0003800000 */
.L_x_82:
        /* <DEDUP_REMOVED lines=12> */
.L_x_85:
[----:B------:R-:W-:Y:S05]  /*47c0*/  BSYNC B1 ;  /* 0x0000000000017941 */ /* 0x000fea0003800000 */
.L_x_84:
        /* <DEDUP_REMOVED lines=12> */
.L_x_87:
[----:B------:R-:W-:Y:S05]  /*4890*/  BSYNC B1 ;  /* 0x0000000000017941 */ /* 0x000fea0003800000 */
.L_x_86:
        /* <DEDUP_REMOVED lines=12> */
.L_x_89:
[----:B------:R-:W-:Y:S05]  /*4960*/  BSYNC B1 ;  /* 0x0000000000017941 */ /* 0x000fea0003800000 */
.L_x_88:
        /* <DEDUP_REMOVED lines=12> */
.L_x_91:
[----:B------:R-:W-:Y:S05]  /*4a30*/  BSYNC B1 ;  /* 0x0000000000017941 */ /* 0x000fea0003800000 */
.L_x_90:
        /* <DEDUP_REMOVED lines=12> */
.L_x_93:
[----:B------:R-:W-:Y:S05]  /*4b00*/  BSYNC B1 ;  /* 0x0000000000017941 */ /* 0x000fea0003800000 */
.L_x_92:
        /* <DEDUP_REMOVED lines=12> */
.L_x_95:
[----:B------:R-:W-:Y:S05]  /*4bd0*/  BSYNC B1 ;  /* 0x0000000000017941 */ /* 0x000fea0003800000 */
.L_x_94:
        /* <DEDUP_REMOVED lines=12> */
.L_x_97:
[----:B------:R-:W-:Y:S05]  /*4ca0*/  BSYNC B1 ;  /* 0x0000000000017941 */ /* 0x000fea0003800000 */
.L_x_96:
        /* <DEDUP_REMOVED lines=12> */
.L_x_99:
[----:B------:R-:W-:Y:S05]  /*4d70*/  BSYNC B1 ;  /* 0x0000000000017941 */ /* 0x000fea0003800000 */
.L_x_98:
        /* <DEDUP_REMOVED lines=12> */
.L_x_101:
[----:B------:R-:W-:Y:S05]  /*4e40*/  BSYNC B1 ;  /* 0x0000000000017941 */ /* 0x000fea0003800000 */
.L_x_100:
        /* <DEDUP_REMOVED lines=12> */
.L_x_103:
[----:B------:R-:W-:Y:S05]  /*4f10*/  BSYNC B1 ;  /* 0x0000000000017941 */ /* 0x000fea0003800000 */
.L_x_102:
        /* <DEDUP_REMOVED lines=12> */
.L_x_105:
[----:B------:R-:W-:Y:S05]  /*4fe0*/  BSYNC B1 ;  /* 0x0000000000017941 */ /* 0x000fea0003800000 */
.L_x_104:
        /* <DEDUP_REMOVED lines=12> */
.L_x_107:
[----:B------:R-:W-:Y:S05]  /*50b0*/  BSYNC B1 ;  /* 0x0000000000017941 */ /* 0x000fea0003800000 */
.L_x_106:
        /* <DEDUP_REMOVED lines=12> */
.L_x_109:
[----:B------:R-:W-:Y:S05]  /*5180*/  BSYNC B1 ;  /* 0x0000000000017941 */ /* 0x000fea0003800000 */
.L_x_108:
        /* <DEDUP_REMOVED lines=12> */
.L_x_111:
[----:B------:R-:W-:Y:S05]  /*5250*/  BSYNC B1 ;  /* 0x0000000000017941 */ /* 0x000fea0003800000 */
.L_x_110:
        /* <DEDUP_REMOVED lines=12> */
.L_x_113:
[----:B------:R-:W-:Y:S05]  /*5320*/  BSYNC B1 ;  /* 0x0000000000017941 */ /* 0x000fea0003800000 */
.L_x_112:
        /* <DEDUP_REMOVED lines=12> */
.L_x_115:
[----:B------:R-:W-:Y:S05]  /*53f0*/  BSYNC B1 ;  /* 0x0000000000017941 */ /* 0x000fea0003800000 */
.L_x_114:
        /* <DEDUP_REMOVED lines=12> */
.L_x_117:
[----:B------:R-:W-:Y:S05]  /*54c0*/  BSYNC B1 ;  /* 0x0000000000017941 */ /* 0x000fea0003800000 */
.L_x_116:
        /* <DEDUP_REMOVED lines=12> */
.L_x_119:
[----:B------:R-:W-:Y:S05]  /*5590*/  BSYNC B1 ;  /* 0x0000000000017941 */ /* 0x000fea0003800000 */
.L_x_118:
        /* <DEDUP_REMOVED lines=12> */
.L_x_121:
[----:B------:R-:W-:Y:S05]  /*5660*/  BSYNC B1 ;  /* 0x0000000000017941 */ /* 0x000fea0003800000 */
.L_x_120:
        /* <DEDUP_REMOVED lines=12> */
.L_x_123:
[----:B------:R-:W-:Y:S05]  /*5730*/  BSYNC B1 ;  /* 0x0000000000017941 */ /* 0x000fea0003800000 */
.L_x_122:
        /* <DEDUP_REMOVED lines=12> */
.L_x_125:
[----:B------:R-:W-:Y:S05]  /*5800*/  BSYNC B1 ;  /* 0x0000000000017941 */ /* 0x000fea0003800000 */
.L_x_124:
        /* <DEDUP_REMOVED lines=12> */
.L_x_127:
[----:B------:R-:W-:Y:S05]  /*58d0*/  BSYNC B1 ;  /* 0x0000000000017941 */ /* 0x000fea0003800000 */
.L_x_126:
        /* <DEDUP_REMOVED lines=12> */
.L_x_129:
[----:B------:R-:W-:Y:S05]  /*59a0*/  BSYNC B1 ;  /* 0x0000000000017941 */ /* 0x000fea0003800000 */
.L_x_128:
        /* <DEDUP_REMOVED lines=12> */
.L_x_131:
[----:B------:R-:W-:Y:S05]  /*5a70*/  BSYNC B1 ;  /* 0x0000000000017941 */ /* 0x000fea0003800000 */
.L_x_130:
        /* <DEDUP_REMOVED lines=12> */
.L_x_133:
[----:B------:R-:W-:Y:S05]  /*5b40*/  BSYNC B1 ;  /* 0x0000000000017941 */ /* 0x000fea0003800000 */
.L_x_132:
        /* <DEDUP_REMOVED lines=12> */
.L_x_135:
[----:B------:R-:W-:Y:S05]  /*5c10*/  BSYNC B1 ;  /* 0x0000000000017941 */ /* 0x000fea0003800000 */
.L_x_134:
        /* <DEDUP_REMOVED lines=12> */
.L_x_137:
[----:B------:R-:W-:Y:S05]  /*5ce0*/  BSYNC B1 ;  /* 0x0000000000017941 */ /* 0x000fea0003800000 */
.L_x_136:
        /* <DEDUP_REMOVED lines=12> */
.L_x_139:
[----:B------:R-:W-:Y:S05]  /*5db0*/  BSYNC B1 ;  /* 0x0000000000017941 */ /* 0x000fea0003800000 */
.L_x_138:
        /* <DEDUP_REMOVED lines=12> */
.L_x_141:
[----:B------:R-:W-:Y:S05]  /*5e80*/  BSYNC B1 ;  /* 0x0000000000017941 */ /* 0x000fea0003800000 */
.L_x_140:
        /* <DEDUP_REMOVED lines=12> */
.L_x_143:
[----:B------:R-:W-:Y:S05]  /*5f50*/  BSYNC B1 ;  /* 0x0000000000017941 */ /* 0x000fea0003800000 */
.L_x_142:
        /* <DEDUP_REMOVED lines=12> */
.L_x_145:
[----:B------:R-:W-:Y:S05]  /*6020*/  BSYNC B1 ;  /* 0x0000000000017941 */ /* 0x000fea0003800000 */
.L_x_144:
        /* <DEDUP_REMOVED lines=12> */
.L_x_147:
[----:B------:R-:W-:Y:S05]  /*60f0*/  BSYNC B1 ;  /* 0x0000000000017941 */ /* 0x000fea0003800000 */
.L_x_146:
        /* <DEDUP_REMOVED lines=12> */
.L_x_149:
[----:B------:R-:W-:Y:S05]  /*61c0*/  BSYNC B1 ;  /* 0x0000000000017941 */ /* 0x000fea0003800000 */
.L_x_148:
        /* <DEDUP_REMOVED lines=12> */
.L_x_151:
[----:B------:R-:W-:Y:S05]  /*6290*/  BSYNC B1 ;  /* 0x0000000000017941 */ /* 0x000fea0003800000 */
.L_x_150:
        /* <DEDUP_REMOVED lines=12> */
.L_x_153:
[----:B------:R-:W-:Y:S05]  /*6360*/  BSYNC B1 ;  /* 0x0000000000017941 */ /* 0x000fea0003800000 */
.L_x_152:
        /* <DEDUP_REMOVED lines=12> */
.L_x_155:
[----:B------:R-:W-:Y:S05]  /*6430*/  BSYNC B1 ;  /* 0x0000000000017941 */ /* 0x000fea0003800000 */
.L_x_154:
        /* <DEDUP_REMOVED lines=12> */
.L_x_157:
[----:B------:R-:W-:Y:S05]  /*6500*/  BSYNC B1 ;  /* 0x0000000000017941 */ /* 0x000fea0003800000 */
.L_x_156:
        /* <DEDUP_REMOVED lines=12> */
.L_x_159:
[----:B------:R-:W-:Y:S05]  /*65d0*/  BSYNC B1 ;  /* 0x0000000000017941 */ /* 0x000fea0003800000 */
.L_x_158:
        /* <DEDUP_REMOVED lines=12> */
.L_x_161:
[----:B------:R-:W-:Y:S05]  /*66a0*/  BSYNC B1 ;  /* 0x0000000000017941 */ /* 0x000fea0003800000 */
.L_x_160:
        /* <DEDUP_REMOVED lines=12> */
.L_x_163:
[----:B------:R-:W-:Y:S05]  /*6770*/  BSYNC B1 ;  /* 0x0000000000017941 */ /* 0x000fea0003800000 */
.L_x_162:
        /* <DEDUP_REMOVED lines=12> */
.L_x_165:
[----:B------:R-:W-:Y:S05]  /*6840*/  BSYNC B1 ;  /* 0x0000000000017941 */ /* 0x000fea0003800000 */
.L_x_164:
        /* <DEDUP_REMOVED lines=12> */
.L_x_167:
[----:B------:R-:W-:Y:S05]  /*6910*/  BSYNC B1 ;  /* 0x0000000000017941 */ /* 0x000fea0003800000 */
.L_x_166:
[----:B------:R-:W-:Y:S05]  /*6920*/  @P2 BRA `(.L_x_168) ;  /* 0x0000001000282947 */ /* 0x000fea0003800000 */
[----:B-----5:R-:W-:-:S04]  /*6930*/  LOP3.LUT R0, R0, 0xff, RZ, 0xc0, !PT ;  /* 0x000000ff00007812 */ /* 0x020fc800078ec0ff */
[----:B------:R-:W-:-:S05]  /*6940*/  F2FP.F16.E4M3.UNPACK_B R0, R0 ;  /* 0x00000000ff00723e */ /* 0x000fca00020006ff */
[----:B--2---:R-:W-:-:S05]  /*6950*/  HADD2.F32 R13, -RZ, R0.H0_H0 ;  /* 0x20000000ff0d7230 */ /* 0x004fca0000004100 */
[----:B------:R-:W-:-:S04]  /*6960*/  FMUL R13, R13, R10 ;  /* 0x0000000a0d0d7220 */ /* 0x000fc80000400000 */
[----:B------:R-:W-:-:S05]  /*6970*/  FFMA R13, R20, R7, R13 ;  /* 0x00000007140d7223 */ /* 0x000fca000000000d */
[----:B------:R-:W-:-:S05]  /*6980*/  F2FP.SATFINITE.E4M3.F32.PACK_AB_MERGE_C R13, RZ, R13, RZ ;  /* 0x0000000dff0d723e */ /* 0x000fca00048070ff */
[----:B------:R2:W-:Y:S01]  /*6990*/  STG.E.U8 desc[UR22][R4.64+0x79], R13 ;  /* 0x0000790d04007986 */ /* 0x0005e2000c101116 */
[----:B------:R-:W-:Y:S05]  /*69a0*/  BRA `(.L_x_168) ;  /* 0x0000001000087947 */ /* 0x000fea0003800000 */
.L_x_39:
[----:B------:R-:W-:Y:S01]  /*69b0*/  ISETP.GE.AND P2, PT, R32, 0x1, PT ;  /* 0x000000012000780c */ /* 0x000fe20003f46270 */
[-C--:B--2---:R-:W-:Y:S01]  /*69c0*/  FMUL R143, R143, R7.reuse ;  /* 0x000000078f8f7220 */ /* 0x084fe20000400000 */
[-C--:B------:R-:W-:Y:S01]  /*69d0*/  FMUL R144, R144, R7.reuse ;  /* 0x0000000790907220 */ /* 0x080fe20000400000 */
[----:B------:R-:W-:Y:S01]  /*69e0*/  ISETP.GE.AND P1, PT, R32, 0x9, PT ;  /* 0x000000092000780c */ /* 0x000fe20003f26270 */
[-C--:B------:R-:W-:Y:S01]  /*69f0*/  FMUL R141, R141, R7.reuse ;  /* 0x000000078d8d7220 */ /* 0x080fe20000400000 */
[----:B------:R-:W-:Y:S01]  /*6a00*/  ISETP.LT.OR P4, PT, R28, 0x1, !P2 ;  /* 0x000000011c00780c */ /* 0x000fe20005781670 */
[-C--:B------:R-:W-:Y:S01]  /*6a10*/  FMUL R142, R142, R7.reuse ;  /* 0x000000078e8e7220 */ /* 0x080fe20000400000 */
[----:B------:R-:W-:Y:S01]  /*6a20*/  ISETP.LT.OR P5, PT, R28, 0x2, !P2 ;  /* 0x000000021c00780c */ /* 0x000fe200057a1670 */
[----:B------:R-:W-:Y:S01]  /*6a30*/  FMUL R139, R139, R7 ;  /* 0x000000078b8b7220 */ /* 0x000fe20000400000 */
[----:B------:R-:W-:Y:S01]  /*6a40*/  F2FP.SATFINITE.E4M3.F32.PACK_AB_MERGE_C R143, RZ, R143, RZ ;  /* 0x0000008fff8f723e */ /* 0x000fe200048070ff */
[-C--:B------:R-:W-:Y:S01]  /*6a50*/  FMUL R140, R140, R7.reuse ;  /* 0x000000078c8c7220 */ /* 0x080fe20000400000 */
[----:B------:R-:W-:Y:S01]  /*6a60*/  F2FP.SATFINITE.E4M3.F32.PACK_AB_MERGE_C R25, RZ, R144, RZ ;  /* 0x00000090ff19723e */ /* 0x000fe200048070ff */
[-C--:B------:R-:W-:Y:S01]  /*6a70*/  FMUL R137, R137, R7.reuse ;  /* 0x0000000789897220 */ /* 0x080fe20000400000 */
[----:B------:R-:W-:Y:S01]  /*6a80*/  ISETP.LT.OR P3, PT, R28, 0x1, !P1 ;  /* 0x000000011c00780c */ /* 0x000fe20004f61670 */
[-C--:B------:R-:W-:Y:S01]  /*6a90*/  FMUL R138, R138, R7.reuse ;  /* 0x000000078a8a7220 */ /* 0x080fe20000400000 */
[C---:B------:R-:W-:Y:S01]  /*6aa0*/  ISETP.LT.OR P6, PT, R28.reuse, 0xa, !P2 ;  /* 0x0000000a1c00780c */ /* 0x040fe200057c1670 */
[----:B------:R-:W-:Y:S01]  /*6ab0*/  FMUL R135, R135, R7 ;  /* 0x0000000787877220 */ /* 0x000fe20000400000 */
[----:B------:R-:W-:Y:S01]  /*6ac0*/  F2FP.SATFINITE.E4M3.F32.PACK_AB_MERGE_C R141, RZ, R141, RZ ;  /* 0x0000008dff8d723e */ /* 0x000fe200048070ff */
[----:B------:R-:W-:Y:S01]  /*6ad0*/  @!P4 STG.E.U8 desc[UR22][R12.64], R143 ;  /* 0x0000008f0c00c986 */ /* 0x000fe2000c101116 */
[----:B------:R-:W-:Y:S01]  /*6ae0*/  ISETP.LT.OR P4, PT, R28, 0x2, !P1 ;  /* 0x000000021c00780c */ /* 0x000fe20004f81670 */
[-C--:B------:R-:W-:Y:S01]  /*6af0*/  FMUL R136, R136, R7.reuse ;  /* 0x0000000788887220 */ /* 0x080fe20000400000 */
[----:B------:R-:W-:Y:S01]  /*6b00*/  F2FP.SATFINITE.E4M3.F32.PACK_AB_MERGE_C R27, RZ, R142, RZ ;  /* 0x0000008eff1b723e */ /* 0x000fe200048070ff */
[----:B------:R1:W-:Y:S01]  /*6b10*/  @!P5 STG.E.U8 desc[UR22][R12.64+0x1], R25 ;  /* 0x000001190c00d986 */ /* 0x0003e2000c101116 */
[C---:B------:R-:W-:Y:S01]  /*6b20*/  ISETP.LT.OR P5, PT, R28.reuse, 0x9, !P2 ;  /* 0x000000091c00780c */ /* 0x040fe200057a1670 */
[----:B------:R-:W-:Y:S01]  /*6b30*/  FMUL R133, R133, R7 ;  /* 0x0000000785857220 */ /* 0x000fe20000400000 */
[----:B------:R-:W-:Y:S01]  /*6b40*/  F2FP.SATFINITE.E4M3.F32.PACK_AB_MERGE_C R139, RZ, R139, RZ ;  /* 0x0000008bff8b723e */ /* 0x000fe200048070ff */
[----:B------:R-:W-:Y:S01]  /*6b50*/  @!P3 STG.E.U8 desc[UR22][R4.64], R141 ;  /* 0x0000008d0400b986 */ /* 0x000fe2000c101116 */
[----:B------:R-:W-:Y:S01]  /*6b60*/  ISETP.LT.OR P3, PT, R28, 0x9, !P1 ;  /* 0x000000091c00780c */ /* 0x000fe20004f61670 */
[----:B------:R-:W-:Y:S01]  /*6b70*/  FMUL R134, R134, R7 ;  /* 0x0000000786867220 */ /* 0x000fe20000400000 */
[----:B------:R-:W-:Y:S01]  /*6b80*/  F2FP.SATFINITE.E4M3.F32.PACK_AB_MERGE_C R137, RZ, R137, RZ ;  /* 0x00000089ff89723e */ /* 0x000fe200048070ff */
[----:B------:R-:W-:Y:S01]  /*6b90*/  FMUL R131, R131, R7 ;  /* 0x0000000783837220 */ /* 0x000fe20000400000 */
[----:B------:R-:W-:Y:S01]  /*6ba0*/  F2FP.SATFINITE.E4M3.F32.PACK_AB_MERGE_C R135, RZ, R135, RZ ;  /* 0x00000087ff87723e */ /* 0x000fe200048070ff */
[----:B------:R2:W-:Y:S01]  /*6bb0*/  @!P4 STG.E.U8 desc[UR22][R4.64+0x1], R27 ;  /* 0x0000011b0400c986 */ /* 0x0005e2000c101116 */
[----:B------:R-:W-:Y:S01]  /*6bc0*/  ISETP.LT.OR P4, PT, R28, 0xa, !P1 ;  /* 0x0000000a1c00780c */ /* 0x000fe20004f81670 */
[-C--:B------:R-:W-:Y:S01]  /*6bd0*/  FMUL R132, R132, R7.reuse ;  /* 0x0000000784847220 */ /* 0x080fe20000400000 */
[----:B-1----:R-:W-:Y:S01]  /*6be0*/  F2FP.SATFINITE.E4M3.F32.PACK_AB_MERGE_C R25, RZ, R140, RZ ;  /* 0x0000008cff19723e */ /* 0x002fe200048070ff */
[----:B------:R-:W-:Y:S01]  /*6bf0*/  @!P5 STG.E.U8 desc[UR22][R12.64+0x8], R139 ;  /* 0x0000088b0c00d986 */ /* 0x000fe2000c101116 */
[C---:B------:R-:W-:Y:S01]  /*6c00*/  ISETP.LT.OR P5, PT, R28.reuse, 0x11, !P2 ;  /* 0x000000111c00780c */ /* 0x040fe200057a1670 */
[----:B------:R-:W-:Y:S01]  /*6c10*/  FMUL R129, R129, R7 ;  /* 0x0000000781817220 */ /* 0x000fe20000400000 */
[----:B------:R-:W-:Y:S01]  /*6c20*/  F2FP.SATFINITE.E4M3.F32.PACK_AB_MERGE_C R133, RZ, R133, RZ ;  /* 0x00000085ff85723e */ /* 0x000fe200048070ff */
[----:B------:R1:W-:Y:S01]  /*6c30*/  @!P6 STG.E.U8 desc[UR22][R12.64+0x9], R25 ;  /* 0x000009190c00e986 */ /* 0x0003e2000c101116 */
[----:B------:R-:W-:Y:S01]  /*6c40*/  ISETP.LT.OR P6, PT, R28, 0x12, !P2 ;  /* 0x000000121c00780c */ /* 0x000fe200057c1670 */
[----:B------:R-:W-:Y:S01]  /*6c50*/  FMUL R130, R130, R7 ;  /* 0x0000000782827220 */ /* 0x000fe20000400000 */
[----:B------:R-:W-:Y:S01]  /*6c60*/  F2FP.SATFINITE.E4M3.F32.PACK_AB_MERGE_C R131, RZ, R131, RZ ;  /* 0x00000083ff83723e */ /* 0x000fe200048070ff */
[----:B------:R-:W-:Y:S01]  /*6c70*/  @!P3 STG.E.U8 desc[UR22][R4.64+0x8], R137 ;  /* 0x000008890400b986 */ /* 0x000fe2000c101116 */
[----:B--2---:R-:W-:Y:S01]  /*6c80*/  F2FP.SATFINITE.E4M3.F32.PACK_AB_MERGE_C R27, RZ, R138, RZ ;  /* 0x0000008aff1b723e */ /* 0x004fe200048070ff */
[-C--:B------:R-:W-:Y:S01]  /*6c90*/  FMUL R127, R127, R7.reuse ;  /* 0x000000077f7f7220 */ /* 0x080fe20000400000 */
[----:B------:R-:W-:Y:S01]  /*6ca0*/  ISETP.LT.OR P3, PT, R28, 0x11, !P1 ;  /* 0x000000111c00780c */ /* 0x000fe20004f61670 */
[----:B------:R-:W-:Y:S01]  /*6cb0*/  FMUL R128, R128, R7 ;  /* 0x0000000780807220 */ /* 0x000fe20000400000 */
[----:B------:R-:W-:Y:S01]  /*6cc0*/  F2FP.SATFINITE.E4M3.F32.PACK_AB_MERGE_C R129, RZ, R129, RZ ;  /* 0x00000081ff81723e */ /* 0x000fe200048070ff */
[----:B------:R2:W-:Y:S01]  /*6cd0*/  @!P4 STG.E.U8 desc[UR22][R4.64+0x9], R27 ;  /* 0x0000091b0400c986 */ /* 0x0005e2000c101116 */
[C---:B------:R-:W-:Y:S01]  /*6ce0*/  ISETP.LT.OR P4, PT, R28.reuse, 0x12, !P1 ;  /* 0x000000121c00780c */ /* 0x040fe20004f81670 */
[-C--:B------:R-:W-:Y:S01]  /*6cf0*/  FMUL R125, R125, R7.reuse ;  /* 0x000000077d7d7220 */ /* 0x080fe20000400000 */
[----:B-1----:R-:W-:Y:S01]  /*6d00*/  F2FP.SATFINITE.E4M3.F32.PACK_AB_MERGE_C R25, RZ, R136, RZ ;  /* 0x00000088ff19723e */ /* 0x002fe200048070ff */
[----:B------:R-:W-:Y:S01]  /*6d10*/  @!P5 STG.E.U8 desc[UR22][R12.64+0x10], R135 ;  /* 0x000010870c00d986 */ /* 0x000fe2000c101116 */
[----:B------:R-:W-:Y:S01]  /*6d20*/  ISETP.LT.OR P5, PT, R28, 0x19, !P2 ;  /* 0x000000191c00780c */ /* 0x000fe200057a1670 */
[----:B------:R-:W-:Y:S01]  /*6d30*/  FMUL R126, R126, R7 ;  /* 0x000000077e7e7220 */ /* 0x000fe20000400000 */
[----:B------:R-:W-:Y:S01]  /*6d40*/  F2FP.SATFINITE.E4M3.F32.PACK_AB_MERGE_C R127, RZ, R127, RZ ;  /* 0x0000007fff7f723e */ /* 0x000fe200048070ff */
[----:B------:R1:W-:Y:S01]  /*6d50*/  @!P6 STG.E.U8 desc[UR22][R12.64+0x11], R25 ;  /* 0x000011190c00e986 */ /* 0x0003e2000c101116 */
[----:B------:R-:W-:Y:S01]  /*6d60*/  ISETP.LT.OR P6, PT, R28, 0x1a, !P2 ;  /* 0x0000001a1c00780c */ /* 0x000fe200057c1670 */
[-C--:B------:R-:W-:Y:S01]  /*6d70*/  FMUL R123, R123, R7.reuse ;  /* 0x000000077b7b7220 */ /* 0x080fe20000400000 */
[-C--:B------:R-:W-:Y:S01]  /*6d80*/  FMUL R124, R124, R7.reuse ;  /* 0x000000077c7c7220 */ /* 0x080fe20000400000 */
[----:B--2---:R-:W-:Y:S01]  /*6d90*/  F2FP.SATFINITE.E4M3.F32.PACK_AB_MERGE_C R27, RZ, R134, RZ ;  /* 0x00000086ff1b723e */ /* 0x004fe200048070ff */
[----:B------:R-:W-:Y:S01]  /*6da0*/  @!P3 STG.E.U8 desc[UR22][R4.64+0x10], R133 ;  /* 0x000010850400b986 */ /* 0x000fe2000c101116 */
[C---:B------:R-:W-:Y:S01]  /*6db0*/  ISETP.LT.OR P3, PT, R28.reuse, 0x19, !P1 ;  /* 0x000000191c00780c */ /* 0x040fe20004f61670 */
        /* <DEDUP_REMOVED lines=36> */
[-C--:B------:R-:W-:Y:S01]  /*7000*/  FMUL R111, R111, R7.reuse ;  /* 0x000000076f6f7220 */ /* 0x080fe20000400000 */
[-C--:B------:R-:W-:Y:S01]  /*7010*/  FMUL R112, R112, R7.reuse ;  /* 0x0000000770707220 */ /* 0x080fe20000400000 */
        /* <DEDUP_REMOVED lines=96> */
[-C--:B------:R-:W-:Y:S01]  /*7620*/  FMUL R18, R18, R7.reuse ;  /* 0x0000000712127220 */ /* 0x080fe20000400000 */
[-C--:B------:R-:W-:Y:S01]  /*7630*/  FMUL R19, R19, R7.reuse ;  /* 0x0000000713137220 */ /* 0x080fe20000400000 */
[----:B------:R1:W-:Y:S01]  /*7640*/  @!P6 STG.E.U8 desc[UR22][R12.64+0x51], R25 ;  /* 0x000051190c00e986 */ /* 0x0003e2000c101116 */
[----:B------:R-:W-:Y:S01]  /*7650*/  ISETP.LT.OR P6, PT, R28, 0x5a, !P2 ;  /* 0x0000005a1c00780c */ /* 0x000fe200057c1670 */
[----:B------:R-:W-:Y:S01]  /*7660*/  FMUL R20, R20, R7 ;  /* 0x0000000714147220 */ /* 0x000fe20000400000 */
[----:B------:R-:W-:Y:S01]  /*7670*/  F2FP.SATFINITE.E4M3.F32.PACK_AB_MERGE_C R21, RZ, R21, RZ ;  /* 0x00000015ff15723e */ /* 0x000fe200048070ff */
[----:B------:R-:W-:Y:S01]  /*7680*/  @!P3 STG.E.U8 desc[UR22][R4.64+0x50], R101 ;  /* 0x000050650400b986 */ /* 0x000fe2000c101116 */
[----:B--2---:R-:W-:-:S02]  /*7690*/  F2FP.SATFINITE.E4M3.F32.PACK_AB_MERGE_C R27, RZ, R102, RZ ;  /* 0x00000066ff1b723e */ /* 0x004fc400048070ff */
[C---:B------:R-:W-:Y:S02]  /*76a0*/  ISETP.LT.OR P3, PT, R28.reuse, 0x59, !P1 ;  /* 0x000000591c00780c */ /* 0x040fe40004f61670 */
[----:B------:R-:W-:Y:S01]  /*76b0*/  F2FP.SATFINITE.E4M3.F32.PACK_AB_MERGE_C R17, RZ, R17, RZ ;  /* 0x00000011ff11723e */ /* 0x000fe200048070ff */
[----:B------:R2:W-:Y:S01]  /*76c0*/  @!P4 STG.E.U8 desc[UR22][R4.64+0x51], R27 ;  /* 0x0000511b0400c986 */ /* 0x0005e2000c101116 */
[C---:B------:R-:W-:Y:S02]  /*76d0*/  ISETP.LT.OR P4, PT, R28.reuse, 0x5a, !P1 ;  /* 0x0000005a1c00780c */ /* 0x040fe40004f81670 */
[----:B-1----:R-:W-:Y:S01]  /*76e0*/  F2FP.SATFINITE.E4M3.F32.PACK_AB_MERGE_C R25, RZ, R100, RZ ;  /* 0x00000064ff19723e */ /* 0x002fe200048070ff */
[----:B------:R-:W-:Y:S01]  /*76f0*/  @!P5 STG.E.U8 desc[UR22][R12.64+0x58], R99 ;  /* 0x000058630c00d986 */ /* 0x000fe2000c101116 */
[C---:B------:R-:W-:Y:S02]  /*7700*/  ISETP.LT.OR P5, PT, R28.reuse, 0x61, !P2 ;  /* 0x000000611c00780c */ /* 0x040fe400057a1670 */
[----:B------:R-:W-:Y:S01]  /*7710*/  F2FP.SATFINITE.E4M3.F32.PACK_AB_MERGE_C R19, RZ, R19, RZ ;  /* 0x00000013ff13723e */ /* 0x000fe200048070ff */
[----:B------:R1:W-:Y:S01]  /*7720*/  @!P6 STG.E.U8 desc[UR22][R12.64+0x59], R25 ;  /* 0x000059190c00e986 */ /* 0x0003e2000c101116 */
[----:B------:R-:W-:-:S02]  /*7730*/  ISETP.LT.OR P6, PT, R28, 0x62, !P2 ;  /* 0x000000621c00780c */ /* 0x000fc400057c1670 */
[----:B--2---:R-:W-:Y:S01]  /*7740*/  F2FP.SATFINITE.E4M3.F32.PACK_AB_MERGE_C R27, RZ, R98, RZ ;  /* 0x00000062ff1b723e */ /* 0x004fe200048070ff */
[----:B------:R-:W-:Y:S01]  /*7750*/  @!P3 STG.E.U8 desc[UR22][R4.64+0x58], R97 ;  /* 0x000058610400b986 */ /* 0x000fe2000c101116 */
[----:B------:R-:W-:-:S03]  /*7760*/  ISETP.LT.OR P3, PT, R28, 0x61, !P1 ;  /* 0x000000611c00780c */ /* 0x000fc60004f61670 */
[----:B------:R2:W-:Y:S01]  /*7770*/  @!P4 STG.E.U8 desc[UR22][R4.64+0x59], R27 ;  /* 0x0000591b0400c986 */ /* 0x0005e2000c101116 */
[C---:B------:R-:W-:Y:S02]  /*7780*/  ISETP.LT.OR P4, PT, R28.reuse, 0x62, !P1 ;  /* 0x000000621c00780c */ /* 0x040fe40004f81670 */
[----:B-1----:R-:W-:Y:S01]  /*7790*/  F2FP.SATFINITE.E4M3.F32.PACK_AB_MERGE_C R25, RZ, R96, RZ ;  /* 0x00000060ff19723e */ /* 0x002fe200048070ff */
[----:B------:R-:W-:Y:S01]  /*77a0*/  @!P5 STG.E.U8 desc[UR22][R12.64+0x60], R93 ;  /* 0x0000605d0c00d986 */ /* 0x000fe2000c101116 */
[----:B------:R-:W-:-:S03]  /*77b0*/  ISETP.LT.OR P5, PT, R28, 0x69, !P2 ;  /* 0x000000691c00780c */ /* 0x000fc600057a1670 */
[----:B------:R1:W-:Y:S01]  /*77c0*/  @!P6 STG.E.U8 desc[UR22][R12.64+0x61], R25 ;  /* 0x000061190c00e986 */ /* 0x0003e2000c101116 */
[C---:B------:R-:W-:Y:S02]  /*77d0*/  ISETP.LT.OR P6, PT, R28.reuse, 0x6a, !P2 ;  /* 0x0000006a1c00780c */ /* 0x040fe400057c1670 */
        /* <DEDUP_REMOVED lines=16> */
[----:B------:R1:W-:Y:S01]  /*78e0*/  @!P5 STG.E.U8 desc[UR22][R12.64+0x70], R23 ;  /* 0x000070170c00d986 */ /* 0x0003e2000c101116 */
[C---:B------:R-:W-:Y:S02]  /*78f0*/  ISETP.LT.OR P5, PT, R28.reuse, 0x72, !P1 ;  /* 0x000000721c00780c */ /* 0x040fe40004fa1670 */
[C---:B------:R-:W-:Y:S01]  /*7900*/  ISETP.LT.OR P2, PT, R28.reuse, 0x7a, !P2 ;  /* 0x0000007a1c00780c */ /* 0x040fe20005741670 */
[----:B------:R3:W-:Y:S01]  /*7910*/  @!P6 STG.E.U8 desc[UR22][R12.64+0x71], R25 ;  /* 0x000071190c00e986 */ /* 0x0007e2000c101116 */
[C---:B------:R-:W-:Y:S02]  /*7920*/  ISETP.LT.OR P6, PT, R28.reuse, 0x79, !P1 ;  /* 0x000000791c00780c */ /* 0x040fe40004fc1670 */
[----:B------:R-:W-:Y:S01]  /*7930*/  ISETP.LT.OR P1, PT, R28, 0x7a, !P1 ;  /* 0x0000007a1c00780c */ /* 0x000fe20004f21670 */
[----:B------:R4:W-:Y:S01]  /*7940*/  @!P3 STG.E.U8 desc[UR22][R4.64+0x70], R21 ;  /* 0x000070150400b986 */ /* 0x0009e2000c101116 */
[----:B--2---:R-:W-:-:S02]  /*7950*/  F2FP.SATFINITE.E4M3.F32.PACK_AB_MERGE_C R27, RZ, R20, RZ ;  /* 0x00000014ff1b723e */ /* 0x004fc400048070ff */
[----:B-1----:R-:W-:Y:S02]  /*7960*/  F2FP.SATFINITE.E4M3.F32.PACK_AB_MERGE_C R23, RZ, R22, RZ ;  /* 0x00000016ff17723e */ /* 0x002fe400048070ff */
[----:B---3--:R-:W-:-:S03]  /*7970*/  F2FP.SATFINITE.E4M3.F32.PACK_AB_MERGE_C R25, RZ, R18, RZ ;  /* 0x00000012ff19723e */ /* 0x008fc600048070ff */
[----:B------:R4:W-:Y:S04]  /*7980*/  @!P5 STG.E.U8 desc[UR22][R4.64+0x71], R23 ;  /* 0x000071170400d986 */ /* 0x0009e8000c101116 */
[----:B------:R4:W-:Y:S04]  /*7990*/  @!P4 STG.E.U8 desc[UR22][R12.64+0x78], R17 ;  /* 0x000078110c00c986 */ /* 0x0009e8000c101116 */
[----:B------:R4:W-:Y:S04]  /*79a0*/  @!P2 STG.E.U8 desc[UR22][R12.64+0x79], R25 ;  /* 0x000079190c00a986 */ /* 0x0009e8000c101116 */
[----:B------:R4:W-:Y:S04]  /*79b0*/  @!P6 STG.E.U8 desc[UR22][R4.64+0x78], R19 ;  /* 0x000078130400e986 */ /* 0x0009e8000c101116 */
[----:B------:R4:W-:Y:S02]  /*79c0*/  @!P1 STG.E.U8 desc[UR22][R4.64+0x79], R27 ;  /* 0x0000791b04009986 */ /* 0x0009e4000c101116 */
.L_x_168:
[----:B------:R-:W-:Y:S05]  /*79d0*/  BSYNC B0 ;  /* 0x0000000000007941 */ /* 0x000fea0003800000 */
.L_x_38:
[----:B--2-4-:R-:W-:Y:S01]  /*79e0*/  IMAD.U32 R4, RZ, RZ, UR20 ;  /* 0x00000014ff047e24 */ /* 0x014fe2000f8e00ff */
[----:B------:R-:W-:Y:S01]  /*79f0*/  ULDC.64 UR4, c[0x0][0x650] ;  /* 0x0001940000047ab9 */ /* 0x000fe20000000a00 */
[----:B-----5:R-:W-:Y:S01]  /*7a00*/  IMAD.U32 R0, RZ, RZ, UR13 ;  /* 0x0000000dff007e24 */ /* 0x020fe2000f8e00ff */
[----:B------:R2:W-:Y:S01]  /*7a10*/  SYNCS.ARRIVE.TRANS64.A1T0 RZ, [R15+UR32], RZ ;  /* 0x000000ff0fff79a7 */ /* 0x0005e20008100020 */
[----:B------:R-:W-:Y:S01]  /*7a20*/  IMAD.U32 R5, RZ, RZ, UR21 ;  /* 0x00000015ff057e24 */ /* 0x000fe2000f8e00ff */
[C---:B------:R-:W-:Y:S01]  /*7a30*/  LEA R2, P1, R4.reuse, R2, 0x1 ;  /* 0x0000000204027211 */ /* 0x040fe200078208ff */
[----:B------:R-:W-:Y:S01]  /*7a40*/  IMAD.MOV.U32 R5, RZ, RZ, -0x1 ;  /* 0xffffffffff057424 */ /* 0x000fe200078e00ff */
[----:B------:R-:W-:Y:S02]  /*7a50*/  PRMT R12, RZ, 0x7610, R12 ;  /* 0x00007610ff0c7816 */ /* 0x000fe4000000000c */
[----:B------:R-:W-:Y:S01]  /*7a60*/  LEA.HI.X R3, R4, R3, R0, 0x1, P1 ;  /* 0x0000000304037211 */ /* 0x000fe200008f0c00 */
[----:B------:R-:W-:Y:S01]  /*7a70*/  IMAD.MOV.U32 R4, RZ, RZ, -0x1 ;  /* 0xffffffffff047424 */ /* 0x000fe200078e00ff */
[----:B------:R-:W-:Y:S01]  /*7a80*/  ISETP.GE.U32.AND P1, PT, R2, UR4, PT ;  /* 0x0000000402007c0c */ /* 0x000fe2000bf26070 */
[----:B------:R-:W-:-:S03]  /*7a90*/  IMAD.MOV.U32 R0, RZ, RZ, -0x1 ;  /* 0xffffffffff007424 */ /* 0x000fc600078e00ff */
[----:B------:R-:W-:-:S13]  /*7aa0*/  ISETP.GE.U32.AND.EX P1, PT, R3, UR5, PT, P1 ;  /* 0x0000000503007c0c */ /* 0x000fda000bf26110 */
[----:B--2---:R-:W-:Y:S05]  /*7ab0*/  @P1 BRA `(.L_x_169) ;  /* 0x0000000400881947 */ /* 0x004fea0003800000 */
[----:B------:R-:W2:Y:S01]  /*7ac0*/  S2UR UR12, SR_CTAID.X ;  /* 0x00000000000c79c3 */ /* 0x000ea20000002500 */
[----:B------:R-:W-:Y:S01]  /*7ad0*/  ULDC.64 UR4, c[0x0][0x628] ;  /* 0x00018a0000047ab9 */ /* 0x000fe20000000a00 */
[----:B------:R-:W-:Y:S01]  /*7ae0*/  ULDC UR6, c[0x0][0x150] ;  /* 0x0000540000067ab9 */ /* 0x000fe20000000800 */
[----:B------:R-:W-:Y:S01]  /*7af0*/  ISETP.NE.U32.AND P1, PT, RZ, UR4, PT ;  /* 0x00000004ff007c0c */ /* 0x000fe2000bf25070 */
[----:B------:R-:W-:Y:S01]  /*7b00*/  ULDC UR26, c[0x0][0x630] ;  /* 0x00018c00001a7ab9 */ /* 0x000fe20000000800 */
[C---:B------:R-:W-:Y:S01]  /*7b10*/  R2UR UR27, R2.reuse ;  /* 0x00000000021b72ca */ /* 0x040fe200000e0000 */
[----:B------:R-:W-:Y:S01]  /*7b20*/  ULDC UR29, c[0x0][0x154] ;  /* 0x00005500001d7ab9 */ /* 0x000fe20000000800 */
[----:B------:R-:W-:Y:S01]  /*7b30*/  ISETP.NE.AND.EX P1, PT, RZ, UR5, PT, P1 ;  /* 0x00000005ff007c0c */ /* 0x000fe2000bf25310 */
[----:B------:R-:W4:Y:S01]  /*7b40*/  S2UR UR33, SR_CTAID.Y ;  /* 0x00000000002179c3 */ /* 0x000f220000002600 */
[----:B------:R-:W-:Y:S02]  /*7b50*/  R2UR UR28, R3 ;  /* 0x00000000031c72ca */ /* 0x000fe400000e0000 */
[----:B------:R-:W-:-:S02]  /*7b60*/  R2UR UR24, R2 ;  /* 0x00000000021872ca */ /* 0x000fc400000e0000 */
[----:B------:R-:W-:Y:S02]  /*7b70*/  R2UR UR25, R3 ;  /* 0x00000000031972ca */ /* 0x000fe400000e0000 */
[----:B--2---:R-:W-:-:S05]  /*7b80*/  I2FP.F32.U32 R0, UR12 ;  /* 0x0000000c00007c45 */ /* 0x004fca0008201000 */
[----:B------:R-:W-:-:S04]  /*7b90*/  FMUL R0, R0, UR6 ;  /* 0x0000000600007c20 */ /* 0x000fc80008400000 */
[----:B------:R2:W0:Y:S01]  /*7ba0*/  F2I.U32.TRUNC.NTZ R4, R0 ;  /* 0x0000000000047305 */ /* 0x000422000020f000 */
[----:B----4-:R-:W-:Y:S05]  /*7bb0*/  @!P1 BRA `(.L_x_170) ;  /* 0x0000000000309947 */ /* 0x010fea0003800000 */
        /* <DEDUP_REMOVED lines=12> */
.L_x_170:
[----:B------:R-:W-:Y:S01]  /*7c80*/  USHF.R.U64 UR6, UR24, UR26, UR25 ;  /* 0x0000001a18067299 */ /* 0x000fe20008001219 */
[----:B--2---:R-:W-:Y:S01]  /*7c90*/  I2FP.F32.U32 R0, UR33 ;  /* 0x0000002100007c45 */ /* 0x004fe20008201000 */
[----:B------:R-:W-:Y:S01]  /*7ca0*/  USHF.R.U32.HI UR4, URZ, UR26, UR25 ;  /* 0x0000001a3f047299 */ /* 0x000fe20008011619 */
[----:B0-----:R-:W-:Y:S01]  /*7cb0*/  R2UR UR26, R4 ;  /* 0x00000000041a72ca */ /* 0x001fe200000e0000 */
[----:B------:R-:W-:Y:S02]  /*7cc0*/  UIADD3 UR18, UP0, URZ, -UR6, URZ ;  /* 0x800000063f127290 */ /* 0x000fe4000ff1e03f */
[----:B------:R-:W-:Y:S01]  /*7cd0*/  FMUL R0, R0, UR29 ;  /* 0x0000001d00007c20 */ /* 0x000fe20008400000 */
[----:B------:R-:W-:Y:S01]  /*7ce0*/  ULDC.64 UR24, c[0x0][0x620] ;  /* 0x0001880000187ab9 */ /* 0x000fe20000000a00 */
[----:B------:R-:W-:Y:S01]  /*7cf0*/  UIADD3.X UR4, URZ, ~UR4, URZ, UP0, !UPT ;  /* 0x800000043f047290 */ /* 0x000fe200087fe43f */
[----:B------:R-:W-:Y:S01]  /*7d00*/  UMOV UR16, UR27 ;  /* 0x0000001b00107c82 */ /* 0x000fe20008000000 */
[----:B------:R-:W-:-:S02]  /*7d10*/  UMOV UR17, UR28 ;  /* 0x0000001c00117c82 */ /* 0x000fc40008000000 */
[----:B------:R-:W0:Y:S01]  /*7d20*/  F2I.U32.TRUNC.NTZ R0, R0 ;  /* 0x0000000000007305 */ /* 0x000e22000020f000 */
[----:B------:R-:W-:Y:S02]  /*7d30*/  UIMAD UR4, UR4, UR24, URZ ;  /* 0x00000018040472a4 */ /* 0x000fe4000f8e023f */
[----:B------:R-:W-:Y:S02]  /*7d40*/  UIMAD.WIDE.U32 UR16, UR18, UR24, UR16 ;  /* 0x00000018121072a5 */ /* 0x000fe4000f8e0010 */
[----:B------:R-:W-:Y:S01]  /*7d50*/  UIMAD UR18, UR18, UR25, UR4 ;  /* 0x00000019121272a4 */ /* 0x000fe2000f8e0204 */
[----:B------:R-:W-:Y:S01]  /*7d60*/  ULDC UR19, c[0x0][0x618] ;  /* 0x0001860000137ab9 */ /* 0x000fe20000000800 */
[----:B------:R-:W-:Y:S02]  /*7d70*/  ULDC UR36, c[0x0][0x658] ;  /* 0x0001960000247ab9 */ /* 0x000fe40000000800 */
[----:B------:R-:W-:Y:S01]  /*7d80*/  UIADD3 UR18, UR17, UR18, URZ ;  /* 0x0000001211127290 */ /* 0x000fe2000fffe03f */
[----:B------:R-:W-:Y:S01]  /*7d90*/  UMOV UR24, 0xffffffff ;  /* 0xffffffff00187882 */ /* 0x000fe20000000000 */
[----:B------:R-:W-:Y:S01]  /*7da0*/  ULDC.64 UR4, c[0x0][0x640] ;  /* 0x0001900000047ab9 */ /* 0x000fe20000000a00 */
[----:B------:R-:W-:Y:S01]  /*7db0*/  USHF.L.U32 UR25, UR24, UR36, URZ ;  /* 0x0000002418197299 */ /* 0x000fe2000800063f */
[----:B------:R-:W-:Y:S01]  /*7dc0*/  ISETP.NE.U32.AND P1, PT, RZ, UR4, PT ;  /* 0x00000004ff007c0c */ /* 0x000fe2000bf25070 */
[----:B------:R-:W-:Y:S01]  /*7dd0*/  USHF.R.U64 UR16, UR16, UR19, UR18 ;  /* 0x0000001310107299 */ /* 0x000fe20008001212 */
[----:B0-----:R-:W-:Y:S01]  /*7de0*/  R2UR UR28, R0 ;  /* 0x00000000001c72ca */ /* 0x001fe200000e0000 */
[----:B------:R-:W-:Y:S01]  /*7df0*/  USHF.R.U32.HI UR18, URZ, UR19, UR18 ;  /* 0x000000133f127299 */ /* 0x000fe20008011612 */
[----:B------:R-:W-:Y:S01]  /*7e00*/  ISETP.NE.AND.EX P1, PT, RZ, UR5, PT, P1 ;  /* 0x00000005ff007c0c */ /* 0x000fe2000bf25310 */
[----:B------:R-:W-:Y:S01]  /*7e10*/  ULDC UR29, c[0x0][0x608] ;  /* 0x00018200001d7ab9 */ /* 0x000fe20000000800 */
[----:B------:R-:W-:-:S02]  /*7e20*/  ULOP3.LUT UR37, URZ, UR25, URZ, 0x33, !UPT ;  /* 0x000000193f257292 */ /* 0x000fc4000f8e333f */
[----:B------:R-:W-:Y:S02]  /*7e30*/  USHF.R.U64 UR25, UR16, UR29, UR18 ;  /* 0x0000001d10197299 */ /* 0x000fe40008001212 */
[----:B------:R-:W-:Y:S01]  /*7e40*/  USHF.R.U32.HI UR18, URZ, UR29, UR18 ;  /* 0x0000001d3f127299 */ /* 0x000fe20008011612 */
[----:B------:R-:W-:Y:S01]  /*7e50*/  UMOV UR34, 0x1 ;  /* 0x0000000100227882 */ /* 0x000fe20000000000 */
[----:B------:R-:W-:Y:S02]  /*7e60*/  UIADD3 UR26, -UR26, URZ, URZ ;  /* 0x0000003f1a1a7290 */ /* 0x000fe4000fffe13f */
[----:B------:R-:W-:Y:S02]  /*7e70*/  USHF.L.U32 UR24, UR34, UR36, URZ ;  /* 0x0000002422187299 */ /* 0x000fe4000800063f */
[----:B------:R-:W-:Y:S01]  /*7e80*/  USHF.R.U64 UR34, UR25, UR36, UR18 ;  /* 0x0000002419227299 */ /* 0x000fe20008001212 */
[----:B------:R-:W-:Y:S01]  /*7e90*/  ULDC UR27, c[0x0][0x144] ;  /* 0x00005100001b7ab9 */ /* 0x000fe20000000800 */
[----:B------:R-:W-:Y:S01]  /*7ea0*/  ULDC UR15, c[0x0][0x600] ;  /* 0x00018000000f7ab9 */ /* 0x000fe20000000800 */
[----:B------:R-:W-:-:S02]  /*7eb0*/  UIADD3 UR35, -UR28, URZ, URZ ;  /* 0x0000003f1c237290 */ /* 0x000fc4000fffe13f */
[----:B------:R-:W-:Y:S02]  /*7ec0*/  USHF.R.U32.HI UR29, URZ, UR36, UR18 ;  /* 0x000000243f1d7299 */ /* 0x000fe40008011612 */
[----:B------:R-:W-:Y:S02]  /*7ed0*/  UIADD3 UR17, UR15, -0x1, URZ ;  /* 0xffffffff0f117890 */ /* 0x000fe4000fffe03f */
[----:B------:R-:W-:Y:S01]  /*7ee0*/  UIMAD UR36, UR27, UR26, UR12 ;  /* 0x0000001a1b2472a4 */ /* 0x000fe2000f8e020c */
[----:B------:R-:W-:Y:S01]  /*7ef0*/  ULDC UR40, c[0x0][0x148] ;  /* 0x0000520000287ab9 */ /* 0x000fe20000000800 */
[----:B------:R-:W-:Y:S01]  /*7f00*/  ULDC UR38, c[0x0][0x648] ;  /* 0x0001920000267ab9 */ /* 0x000fe20000000800 */
[----:B------:R-:W-:Y:S01]  /*7f10*/  ULDC UR39, c[0x0][0x638] ;  /* 0x00018e0000277ab9 */ /* 0x000fe20000000800 */
[----:B------:R-:W-:Y:S01]  /*7f20*/  UMOV UR28, UR34 ;  /* 0x00000022001c7c82 */ /* 0x000fe20008000000 */
[----:B------:R-:W-:Y:S07]  /*7f30*/  @!P1 BRA `(.L_x_171) ;  /* 0x0000000000289947 */ /* 0x000fee0003800000 */
        /* <DEDUP_REMOVED lines=10> */
.L_x_171:
[----:B------:R-:W-:Y:S01]  /*7fe0*/  USHF.R.U64 UR4, UR28, UR38, UR29 ;  /* 0x000000261c047299 */ /* 0x000fe2000800121d */
[----:B------:R-:W-:Y:S01]  /*7ff0*/  IMAD.MOV.U32 R12, RZ, RZ, 0x1 ;  /* 0x00000001ff0c7424 */ /* 0x000fe200078e00ff */
[----:B------:R-:W-:Y:S01]  /*8000*/  ULOP3.LUT UR25, UR25, UR37, URZ, 0xc0, !UPT ;  /* 0x0000002519197292 */ /* 0x000fe2000f8ec03f */
[----:B------:R-:W-:Y:S01]  /*8010*/  IMAD.U32 R0, RZ, RZ, UR6 ;  /* 0x00000006ff007e24 */ /* 0x000fe2000f8e00ff */
[----:B------:R-:W-:Y:S02]  /*8020*/  UIADD3 UR5, -UR4, URZ, URZ ;  /* 0x0000003f04057290 */ /* 0x000fe4000fffe13f */
[----:B------:R-:W-:Y:S02]  /*8030*/  @UP2 UIMAD UR36, UR40, UR35, UR33 ;  /* 0x00000023282422a4 */ /* 0x000fe4000f8e0221 */
[----:B------:R-:W-:Y:S02]  /*8040*/  ULOP3.LUT UR17, UR16, UR17, URZ, 0xc0, !UPT ;  /* 0x0000001110117292 */ /* 0x000fe4000f8ec03f */
[----:B------:R-:W-:-:S02]  /*8050*/  UIMAD UR4, UR24, UR4, UR25 ;  /* 0x00000004180472a4 */ /* 0x000fc4000f8e0219 */
        /* <DEDUP_REMOVED lines=8> */
.L_x_169:
[----:B------:R-:W-:Y:S01]  /*80e0*/  UIADD3 UR9, UR31, UR9, URZ ;  /* 0x000000091f097290 */ /* 0x000fe2000fffe03f */
[----:B------:R-:W-:Y:S02]  /*80f0*/  LOP3.LUT P1, RZ, R12, 0xff, RZ, 0xc0, !PT ;  /* 0x000000ff0cff7812 */ /* 0x000fe4000782c0ff */
[----:B------:R-:W-:Y:S01]  /*8100*/  LOP3.LUT R146, R146, 0x1, RZ, 0x3c, !PT ;  /* 0x0000000192927812 */ /* 0x000fe200078e3cff */
[----:B------:R-:W-:Y:S02]  /*8110*/  USHF.R.U32.HI UR4, URZ, 0x2, UR9 ;  /* 0x000000023f047899 */ /* 0x000fe40008011609 */
[----:B------:R-:W-:Y:S02]  /*8120*/  UISETP.GT.U32.AND UP0, UPT, UR9, 0x3, UPT ;  /* 0x000000030900788c */ /* 0x000fe4000bf04070 */
[----:B------:R-:W-:Y:S02]  /*8130*/  ULOP3.LUT UR4, UR4, 0x1, URZ, 0xc0, !UPT ;  /* 0x0000000104047892 */ /* 0x000fe4000f8ec03f */
[----:B------:R-:W-:-:S02]  /*8140*/  UISETP.LT.U32.AND UP0, UPT, UR31, 0x4, UP0 ;  /* 0x000000041f00788c */ /* 0x000fc40008701070 */
[----:B------:R-:W-:Y:S02]  /*8150*/  UISETP.NE.U32.AND UP1, UPT, UR4, 0x1, UPT ;  /* 0x000000010400788c */ /* 0x000fe4000bf25070 */
[----:B------:R-:W-:Y:S02]  /*8160*/  USEL UR5, URZ, 0x1, !UP0 ;  /* 0x000000013f057887 */ /* 0x000fe4000c000000 */
[----:B------:R-:W-:Y:S02]  /*8170*/  UISETP.GT.U32.AND UP1, UPT, UR31, 0x3, !UP1 ;  /* 0x000000031f00788c */ /* 0x000fe4000cf24070 */
[----:B------:R-:W-:Y:S02]  /*8180*/  ULOP3.LUT UR9, UR9, 0x3, URZ, 0xc0, !UPT ;  /* 0x0000000309097892 */ /* 0x000fe4000f8ec03f */
[----:B------:R-:W-:-:S04]  /*8190*/  USEL UR4, URZ, 0x1, !UP1 ;  /* 0x000000013f047887 */ /* 0x000fc8000c800000 */
[----:B------:R-:W-:Y:S01]  /*81a0*/  ULOP3.LUT UR11, UR4, UR11, UR5, 0x96, !UPT ;  /* 0x0000000b040b7292 */ /* 0x000fe2000f8e9605 */
[----:B------:R-:W-:Y:S11]  /*81b0*/  @P1 BRA `(.L_x_172) ;  /* 0xffffff9400341947 */ /* 0x000ff6000383ffff */
[----:B------:R-:W-:Y:S05]  /*81c0*/  EXIT ;  /* 0x000000000000794d */ /* 0x000fea0003800000 */
.L_x_16:
[----:B------:R-:W-:-:S08]  /*81d0*/  ISETP.NE.AND P0, PT, RZ, UR6, PT ;  /* 0x00000006ff007c0c */ /* 0x000fd0000bf05270 */
[----:B--2-45:R-:W0:-:S00]  /*81e0*/  USETMAXREG.DEALLOC.CTAPOOL 0x28 ;  /* 0x00000028000079c8 */ /* 0x034e0000080e0500 */
[----:B------:R-:W-:Y:S05]  /*81f0*/  @P0 EXIT ;  /* 0x000000000000094d */ /* 0x000fea0003800000 */
[----:B0-----:R-:W-:Y:S01]  /*8200*/  LOP3.LUT P0, RZ, R11, 0xff, RZ, 0xc0, !PT ;  /* 0x000000ff0bff7812 */ /* 0x001fe2000780c0ff */
[----:B------:R-:W-:Y:S02]  /*8210*/  IMAD.MOV.U32 R11, RZ, RZ, 0x1 ;  /* 0x00000001ff0b7424 */ /* 0x000fe400078e00ff */
[----:B------:R-:W-:-:S10]  /*8220*/  IMAD.MOV.U32 R10, RZ, RZ, RZ ;  /* 0x000000ffff0a7224 */ /* 0x000fd400078e00ff */
[----:B------:R-:W-:Y:S05]  /*8230*/  @!P0 BRA `(.L_x_173) ;  /* 0x0000000c00288947 */ /* 0x000fea0003800000 */
[----:B------:R-:W0:Y:S01]  /*8240*/  S2UR UR9, SR_CgaCtaId ;  /* 0x00000000000979c3 */ /* 0x000e220000008800 */
[----:B------:R-:W-:Y:S01]  /*8250*/  LOP3.LUT P0, RZ, R8, 0x1f, RZ, 0xc0, !PT ;  /* 0x0000001f08ff7812 */ /* 0x000fe2000780c0ff */
[----:B------:R-:W-:Y:S01]  /*8260*/  ULDC UR5, c[0x0][0x658] ;  /* 0x0001960000057ab9 */ /* 0x000fe20000000800 */
[----:B------:R-:W-:Y:S01]  /*8270*/  UMOV UR6, 0xffffffff ;  /* 0xffffffff00067882 */ /* 0x000fe20000000000 */
[----:B------:R-:W-:Y:S01]  /*8280*/  BSSY B0, `(.L_x_173) ;  /* 0x00000c5000007945 */ /* 0x000fe20003800000 */
[----:B------:R-:W-:Y:S01]  /*8290*/  USHF.L.U32 UR6, UR6, UR5, URZ ;  /* 0x0000000506067299 */ /* 0x000fe2000800063f */
[C---:B------:R-:W-:Y:S01]  /*82a0*/  ISETP.NE.AND P3, PT, R9.reuse, RZ, PT ;  /* 0x000000ff0900720c */ /* 0x040fe20003f65270 */
[----:B------:R-:W-:Y:S01]  /*82b0*/  IMAD.MOV.U32 R12, RZ, RZ, 0x1 ;  /* 0x00000001ff0c7424 */ /* 0x000fe200078e00ff */
[----:B------:R-:W-:Y:S01]  /*82c0*/  ISETP.NE.OR P0, PT, R9, RZ, !P0 ;  /* 0x000000ff0900720c */ /* 0x000fe20004705670 */
[----:B------:R-:W-:Y:S01]  /*82d0*/  IMAD.MOV.U32 R11, RZ, RZ, 0x1 ;  /* 0x00000001ff0b7424 */ /* 0x000fe200078e00ff */
[----:B------:R-:W-:Y:S01]  /*82e0*/  ULDC UR4, c[0x0][0x600] ;  /* 0x0001800000047ab9 */ /* 0x000fe20000000800 */
[----:B------:R-:W-:Y:S01]  /*82f0*/  IMAD.MOV.U32 R10, RZ, RZ, RZ ;  /* 0x000000ffff0a7224 */ /* 0x000fe200078e00ff */
[----:B------:R-:W-:Y:S01]  /*8300*/  UMOV UR8, 0x1 ;  /* 0x0000000100087882 */ /* 0x000fe20000000000 */
[----:B------:R-:W-:-:S02]  /*8310*/  UIADD3 UR25, UR14, 0x1, URZ ;  /* 0x000000010e197890 */ /* 0x000fc4000fffe03f */
[----:B------:R-:W-:Y:S02]  /*8320*/  ULOP3.LUT UR28, UR7, 0x2, URZ, 0xfc, !UPT ;  /* 0x00000002071c7892 */ /* 0x000fe4000f8efc3f */
[----:B------:R-:W-:Y:S02]  /*8330*/  UIADD3 UR4, UR4, -0x1, URZ ;  /* 0xffffffff04047890 */ /* 0x000fe4000fffe03f */
[----:B------:R-:W-:Y:S02]  /*8340*/  USHF.L.U32 UR5, UR8, UR5, URZ ;  /* 0x0000000508057299 */ /* 0x000fe4000800063f */
[----:B------:R-:W-:Y:S01]  /*8350*/  ULOP3.LUT UR6, URZ, UR6, URZ, 0x33, !UPT ;  /* 0x000000063f067292 */ /* 0x000fe2000f8e333f */
[----:B------:R-:W-:Y:S01]  /*8360*/  ULDC.64 UR26, c[0x0][0x198] ;  /* 0x00006600001a7ab9 */ /* 0x000fe20000000a00 */
[----:B0-----:R-:W-:-:S10]  /*8370*/  IMAD.U32 R14, RZ, RZ, UR9 ;  /* 0x00000009ff0e7e24 */ /* 0x001fd4000f8e00ff */
.L_x_185:
[----:B------:R-:W-:-:S03]  /*8380*/  UMOV UR8, 0xffffffff ;  /* 0xffffffff00087882 */ /* 0x000fc60000000000 */
[----:B------:R-:W-:Y:S05]  /*8390*/  BRA.DIV UR8, `(.L_x_174) ;  /* 0x0000000e08ec7947 */ /* 0x000fea000b800000 */
[----:B------:R-:W-:-:S13]  /*83a0*/  ELECT P1, URZ, PT ;  /* 0x00000000003f782f */ /* 0x000fda0003820000 */
.L_x_198:
[----:B------:R-:W0:Y:S01]  /*83b0*/  LDC R6, c[0x0][0x28c] ;  /* 0x0000a300ff067b82 */ /* 0x000e220000000800 */
[----:B------:R-:W-:Y:S01]  /*83c0*/  BSSY B1, `(.L_x_175) ;  /* 0x000003c000017945 */ /* 0x000fe20003800000 */
[----:B0-----:R-:W-:-:S13]  /*83d0*/  ISETP.LT.OR P1, PT, R6, 0x1, !P1 ;  /* 0x000000010600780c */ /* 0x001fda0004f21670 */
[----:B------:R-:W-:Y:S05]  /*83e0*/  @P1 BRA `(.L_x_176) ;  /* 0x0000000000e41947 */ /* 0x000fea0003800000 */
[----:B------:R-:W-:Y:S02]  /*83f0*/  IMAD R14, R5, 0x2, R14 ;  /* 0x00000002050e7824 */ /* 0x000fe400078e020e */
[----:B------:R-:W-:Y:S02]  /*8400*/  IMAD.SHL.U32 R9, R4, 0x80, RZ ;  /* 0x0000008004097824 */ /* 0x000fe400078e00ff */
[----:B------:R-:W-:Y:S02]  /*8410*/  IMAD.MOV.U32 R15, RZ, RZ, RZ ;  /* 0x000000ffff0f7224 */ /* 0x000fe400078e00ff */
[----:B------:R-:W-:Y:S02]  /*8420*/  IMAD.U32 R17, RZ, RZ, UR25 ;  /* 0x00000019ff117e24 */ /* 0x000fe4000f8e00ff */
[----:B------:R-:W-:Y:S02]  /*8430*/  IMAD.MOV.U32 R4, RZ, RZ, R11 ;  /* 0x000000ffff047224 */ /* 0x000fe400078e000b */
[----:B------:R-:W-:-:S02]  /*8440*/  IMAD.MOV.U32 R5, RZ, RZ, R10 ;  /* 0x000000ffff057224 */ /* 0x000fc400078e000a */
[----:B------:R-:W-:-:S07]  /*8450*/  IMAD.SHL.U32 R8, R14, 0x20, RZ ;  /* 0x000000200e087824 */ /* 0x000fce00078e00ff */
.L_x_180:
[----:B------:R-:W0:Y:S01]  /*8460*/  S2UR UR8, SR_CgaCtaId ;  /* 0x00000000000879c3 */ /* 0x000e220000008800 */
[----:B------:R-:W-:Y:S02]  /*8470*/  MOV R7, 0x400 ;  /* 0x0000040000077802 */ /* 0x000fe40000000f00 */
[----:B------:R-:W-:Y:S01]  /*8480*/  SHF.L.U32 R6, R4, 0x1f, RZ ;  /* 0x0000001f04067819 */ /* 0x000fe200000006ff */
[----:B0-----:R-:W-:-:S05]  /*8490*/  IMAD.U32 R14, RZ, RZ, UR8 ;  /* 0x00000008ff0e7e24 */ /* 0x001fca000f8e00ff */
[----:B------:R-:W-:Y:S02]  /*84a0*/  LEA R16, R14, R7, 0x18 ;  /* 0x000000070e107211 */ /* 0x000fe400078ec0ff */
[----:B------:R-:W0:Y:S03]  /*84b0*/  @!P3 LDC R7, c[0x0][0x500] ;  /* 0x00014000ff07bb82 */ /* 0x000e260000000800 */
[----:B------:R-:W-:-:S04]  /*84c0*/  IMAD R13, R5, 0x8, R16 ;  /* 0x00000008050d7824 */ /* 0x000fc800078e0210 */
[----:B------:R-:W1:Y:S02]  /*84d0*/  SYNCS.PHASECHK.TRANS64.TRYWAIT P1, [R13+URZ+0x20], R6 ;  /* 0x000020060d0075a7 */ /* 0x000e64000802017f */
[----:B-1----:R-:W-:Y:S05]  /*84e0*/  @!P1 BRA `(.L_x_177) ;  /* 0x0000000c00b89947 */ /* 0x002fea0003800000 */
.L_x_199:
[----:B------:R-:W-:Y:S01]  /*84f0*/  UPRMT UR8, UR28, 0x9910, URZ ;  /* 0x000099101c087896 */ /* 0x000fe2000800003f */
[----:B0-----:R0:W-:Y:S03]  /*8500*/  @!P3 SYNCS.ARRIVE.TRANS64 RZ, [R13+URZ], R7 ;  /* 0x000000070dffb9a7 */ /* 0x0011e6000800003f */
[----:B------:R-:W-:-:S06]  /*8510*/  UISETP.NE.AND UP0, UPT, UR8, 0x2, UPT ;  /* 0x000000020800788c */ /* 0x000fcc000bf05270 */
[----:B------:R-:W-:-:S13]  /*8520*/  PLOP3.LUT P1, PT, PT, PT, UP0, 0x80, 0x0 ;  /* 0x000000000000781c */ /* 0x000fda0003f2f008 */
[----:B0-----:R-:W-:Y:S05]  /*8530*/  @P1 BRA `(.L_x_178) ;  /* 0x0000000000041947 */ /* 0x001fea0003800000 */
[----:B------:R-:W-:Y:S01]  /*8540*/  BPT.TRAP 0x1 ;  /* 0x000000040000795c */ /* 0x000fe20000300000 */
.L_x_178:
[----:B------:R-:W-:Y:S05]  /*8550*/  @P0 BRA `(.L_x_179) ;  /* 0x0000000000040947 */ /* 0x000fea0003800000 */
[----:B------:R-:W-:Y:S01]  /*8560*/  BPT.TRAP 0x1 ;  /* 0x000000040000795c */ /* 0x000fe20000300000 */
.L_x_179:
[----:B-1----:R-:W-:Y:S01]  /*8570*/  IMAD R6, R5, 0x2, R14 ;  /* 0x0000000205067824 */ /* 0x002fe200078e020e */
[----:B------:R-:W-:Y:S01]  /*8580*/  R2UR UR22, R8 ;  /* 0x00000000081672ca */ /* 0x000fe200000e0000 */
[----:B------:R-:W-:Y:S01]  /*8590*/  VIADD R17, R17, 0xffffffff ;  /* 0xffffffff11117836 */ /* 0x000fe20000000000 */
[----:B------:R-:W-:Y:S01]  /*85a0*/  R2UR UR9, R13 ;  /* 0x000000000d0972ca */ /* 0x000fe200000e0000 */
[--C-:B------:R-:W-:Y:S01]  /*85b0*/  IMAD.U32 R6, R6, 0x400, R16.reuse ;  /* 0x0000040006067824 */ /* 0x100fe200078e0010 */
[----:B------:R-:W-:Y:S01]  /*85c0*/  UIADD3 UR16, UP0, UR26, 0xf0, URZ ;  /* 0x000000f01a107890 */ /* 0x000fe2000ff1e03f */
[----:B------:R-:W-:Y:S01]  /*85d0*/  IMAD R16, R5, 0x1000, R16 ;  /* 0x0000100005107824 */ /* 0x000fe200078e0210 */
[----:B------:R-:W-:Y:S01]  /*85e0*/  R2UR UR10, R15 ;  /* 0x000000000f0a72ca */ /* 0x000fe200000e0000 */
[----:B------:R-:W-:Y:S01]  /*85f0*/  UIADD3 UR30, UP1, UR26, 0x1f0, URZ ;  /* 0x000001f01a1e7890 */ /* 0x000fe2000ff3e03f */
[----:B------:R-:W-:Y:S01]  /*8600*/  R2UR UR8, R6 ;  /* 0x00000000060872ca */ /* 0x000fe200000e0000 */
[----:B------:R-:W-:Y:S01]  /*8610*/  UIADD3.X UR17, URZ, UR27, URZ, UP0, !UPT ;  /* 0x0000001b3f117290 */ /* 0x000fe200087fe43f */
[----:B------:R-:W-:Y:S01]  /*8620*/  R2UR UR11, R16 ;  /* 0x00000000100b72ca */ /* 0x000fe200000e0000 */
[----:B------:R-:W-:Y:S01]  /*8630*/  VIADD R5, R5, 0x1 ;  /* 0x0000000105057836 */ /* 0x000fe20000000000 */
[----:B------:R-:W-:Y:S01]  /*8640*/  R2UR UR12, R0 ;  /* 0x00000000000c72ca */ /* 0x000fe200000e0000 */
[----:B------:R-:W-:Y:S01]  /*8650*/  UIADD3.X UR31, URZ, UR27, URZ, UP1, !UPT ;  /* 0x0000001b3f1f7290 */ /* 0x000fe20008ffe43f */
[----:B------:R-:W-:Y:S01]  /*8660*/  R2UR UR23, R9 ;  /* 0x00000000091772ca */ /* 0x000fe200000e0000 */
[----:B------:R-:W-:Y:S01]  /*8670*/  UMOV UR24, 0x30000 ;  /* 0x0003000000187882 */ /* 0x000fe20000000000 */
[----:B------:R-:W-:Y:S01]  /*8680*/  ISETP.GT.AND P2, PT, R17, 0x1, PT ;  /* 0x000000011100780c */ /* 0x000fe20003f44270 */
[----:B------:R-:W-:Y:S01]  /*8690*/  UMOV UR18, 0x0 ;  /* 0x0000000000127882 */ /* 0x000fe20000000000 */
[----:B------:R-:W-:Y:S01]  /*86a0*/  UMOV UR19, 0x10000000 ;  /* 0x1000000000137882 */ /* 0x000fe20000000000 */
[----:B------:R-:W-:Y:S01]  /*86b0*/  ISETP.NE.AND P1, PT, R5, 0x4, PT ;  /* 0x000000040500780c */ /* 0x000fe20003f25270 */
[----:B------:R-:W-:Y:S01]  /*86c0*/  VIADD R15, R15, 0x20 ;  /* 0x000000200f0f7836 */ /* 0x000fe20000000000 */
[----:B------:R-:W-:-:S02]  /*86d0*/  UIADD3 UR8, UR8, 0x180, URZ ;  /* 0x0000018008087890 */ /* 0x000fc4000fffe03f */
[----:B------:R-:W-:Y:S01]  /*86e0*/  UIADD3 UR15, UR11, 0x2180, URZ ;  /* 0x000021800b0f7890 */ /* 0x000fe2000fffe03f */
[----:B------:R-:W-:Y:S02]  /*86f0*/  SEL R7, RZ, 0x1, P1 ;  /* 0x00000001ff077807 */ /* 0x000fe40000800000 */
[----:B------:R-:W-:Y:S01]  /*8700*/  UMOV UR11, UR22 ;  /* 0x00000016000b7c82 */ /* 0x000fe20008000000 */
[----:B------:R-:W-:Y:S02]  /*8710*/  SEL R5, R5, RZ, P1 ;  /* 0x000000ff05057207 */ /* 0x000fe40000800000 */
[----:B------:R-:W-:Y:S01]  /*8720*/  LOP3.LUT R4, R4, R7, RZ, 0x3c, !PT ;  /* 0x0000000704047212 */ /* 0x000fe200078e3cff */
[----:B------:R0:W-:Y:S02]  /*8730*/  UTMALDG.3D.MULTICAST [UR8], [UR16], UR24, desc[UR18] ;  /* 0x00001208100073b4 */ /* 0x0001e40008011818 */
[----:B0-----:R-:W-:Y:S01]  /*8740*/  UMOV UR8, UR15 ;  /* 0x0000000f00087c82 */ /* 0x001fe20008000000 */
[----:B------:R-:W-:-:S02]  /*8750*/  UMOV UR11, UR23 ;  /* 0x00000017000b7c82 */ /* 0x000fc40008000000 */
[----:B------:R0:W-:Y:S02]  /*8760*/  UTMALDG.3D [UR8], [UR30], desc[UR18] ;  /* 0x000012081e0075b4 */ /* 0x0001e40008011000 */
[----:B0-----:R-:W-:Y:S05]  /*8770*/  @P2 BRA `(.L_x_180) ;  /* 0xfffffffc00382947 */ /* 0x001fea000383ffff */
.L_x_176:
[----:B------:R-:W-:Y:S05]  /*8780*/  BSYNC B1 ;  /* 0x0000000000017941 */ /* 0x000fea0003800000 */
.L_x_175:
[----:B------:R-:W-:Y:S01]  /*8790*/  LOP3.LUT P4, RZ, R12, 0xff, RZ, 0xc0, !PT ;  /* 0x000000ff0cff7812 */ /* 0x000fe2000788c0ff */
[----:B------:R-:W-:Y:S01]  /*87a0*/  VIADD R10, R10, UR14 ;  /* 0x0000000e0a0a7c36 */ /* 0x000fe20008000000 */
[----:B------:R-:W-:Y:S01]  /*87b0*/  ULDC.64 UR8, c[0x0][0x650] ;  /* 0x0001940000087ab9 */ /* 0x000fe20000000a00 */
[----:B------:R-:W-:Y:S01]  /*87c0*/  IMAD.U32 R4, RZ, RZ, UR14 ;  /* 0x0000000eff047e24 */ /* 0x000fe2000f8e00ff */
[----:B------:R-:W-:Y:S01]  /*87d0*/  BSSY B1, `(.L_x_181) ;  /* 0x000006d000017945 */ /* 0x000fe20003800000 */
[----:B------:R-:W-:Y:S02]  /*87e0*/  PRMT R6, RZ, 0x7610, R6 ;  /* 0x00007610ff067816 */ /* 0x000fe40000000006 */
[----:B------:R-:W-:Y:S02]  /*87f0*/  SHF.R.U32.HI R0, RZ, 0x2, R10 ;  /* 0x00000002ff007819 */ /* 0x000fe4000001160a */
[----:B------:R-:W-:Y:S02]  /*8800*/  ISETP.GT.U32.AND P1, PT, R10, 0x3, PT ;  /* 0x000000030a00780c */ /* 0x000fe40003f24070 */
[----:B------:R-:W-:-:S02]  /*8810*/  LOP3.LUT R0, R0, 0x1, RZ, 0xc0, !PT ;  /* 0x0000000100007812 */ /* 0x000fc400078ec0ff */
[----:B------:R-:W0:Y:S01]  /*8820*/  @P4 S2R R14, SR_CgaCtaId ;  /* 0x00000000000e4919 */ /* 0x000e220000008800 */
[----:B------:R-:W-:Y:S02]  /*8830*/  @P4 MOV R5, 0x400 ;  /* 0x0000040000054802 */ /* 0x000fe40000000f00 */
[----:B------:R-:W-:Y:S02]  /*8840*/  ISETP.LT.U32.AND P1, PT, R4, 0x4, P1 ;  /* 0x000000040400780c */ /* 0x000fe40000f21070 */
[----:B------:R-:W-:Y:S02]  /*8850*/  ISETP.NE.U32.AND P2, PT, R0, 0x1, PT ;  /* 0x000000010000780c */ /* 0x000fe40003f45070 */
[----:B------:R-:W-:Y:S02]  /*8860*/  SEL R0, RZ, 0x1, !P1 ;  /* 0x00000001ff007807 */ /* 0x000fe40004800000 */
[----:B------:R-:W-:Y:S02]  /*8870*/  ISETP.GT.U32.AND P2, PT, R4, 0x3, !P2 ;  /* 0x000000030400780c */ /* 0x000fe40005744070 */
[----:B------:R-:W-:-:S02]  /*8880*/  LOP3.LUT R10, R10, 0x3, RZ, 0xc0, !PT ;  /* 0x000000030a0a7812 */ /* 0x000fc400078ec0ff */
[----:B------:R-:W-:Y:S02]  /*8890*/  SEL R4, RZ, 0x1, !P2 ;  /* 0x00000001ff047807 */ /* 0x000fe40005000000 */
[----:B------:R-:W-:Y:S02]  /*88a0*/  PRMT R12, RZ, 0x7610, R12 ;  /* 0x00007610ff0c7816 */ /* 0x000fe4000000000c */
[----:B------:R-:W-:Y:S01]  /*88b0*/  LOP3.LUT R11, R4, R11, R0, 0x96, !PT ;  /* 0x0000000b040b7212 */ /* 0x000fe200078e9600 */
[----:B------:R-:W-:Y:S02]  /*88c0*/  IMAD.MOV.U32 R4, RZ, RZ, -0x1 ;  /* 0xffffffffff047424 */ /* 0x000fe400078e00ff */
[----:B------:R-:W-:Y:S01]  /*88d0*/  IMAD.MOV.U32 R0, RZ, RZ, -0x1 ;  /* 0xffffffffff007424 */ /* 0x000fe200078e00ff */
[----:B0-----:R-:W-:-:S04]  /*88e0*/  @P4 LEA R5, R14, R5, 0x18 ;  /* 0x000000050e054211 */ /* 0x001fc800078ec0ff */
[----:B------:R0:W-:Y:S01]  /*88f0*/  @P4 SYNCS.ARRIVE.TRANS64.A1T0 RZ, [R5+URZ+0x78], RZ ;  /* 0x000078ff05ff49a7 */ /* 0x0001e2000810003f */
[----:B------:R-:W-:-:S04]  /*8900*/  IADD3 R2, P4, R2, UR20, RZ ;  /* 0x0000001402027c10 */ /* 0x000fc8000ff9e0ff */
[----:B------:R-:W-:Y:S02]  /*8910*/  IADD3.X R3, R3, UR13, RZ, P4, !PT ;  /* 0x0000000d03037c10 */ /* 0x000fe4000a7fe4ff */
[----:B------:R-:W-:Y:S01]  /*8920*/  ISETP.GE.U32.AND P4, PT, R2, UR8, PT ;  /* 0x0000000802007c0c */ /* 0x000fe2000bf86070 */
[----:B0-----:R-:W-:-:S03]  /*8930*/  IMAD.MOV.U32 R5, RZ, RZ, -0x1 ;  /* 0xffffffffff057424 */ /* 0x001fc600078e00ff */
[----:B------:R-:W-:-:S13]  /*8940*/  ISETP.GE.U32.AND.EX P1, PT, R3, UR9, PT, P4 ;  /* 0x0000000903007c0c */ /* 0x000fda000bf26140 */
[----:B------:R-:W-:Y:S05]  /*8950*/  @P1 BRA `(.L_x_182) ;  /* 0x0000000400501947 */ /* 0x000fea0003800000 */
[----:B------:R-:W0:Y:S01]  /*8960*/  S2UR UR8, SR_CTAID.X ;  /* 0x00000000000879c3 */ /* 0x000e220000002500 */
[----:B------:R-:W-:Y:S01]  /*8970*/  ULDC.64 UR10, c[0x0][0x628] ;  /* 0x00018a00000a7ab9 */ /* 0x000fe20000000a00 */
[----:B------:R-:W-:Y:S01]  /*8980*/  ULDC UR9, c[0x0][0x150] ;  /* 0x0000540000097ab9 */ /* 0x000fe20000000800 */
[----:B------:R-:W-:Y:S01]  /*8990*/  ISETP.NE.U32.AND P1, PT, RZ, UR10, PT ;  /* 0x0000000aff007c0c */ /* 0x000fe2000bf25070 */
[----:B------:R-:W-:Y:S01]  /*89a0*/  ULDC UR12, c[0x0][0x630] ;  /* 0x00018c00000c7ab9 */ /* 0x000fe20000000800 */
[----:B------:R-:W-:Y:S01]  /*89b0*/  ULDC UR16, c[0x0][0x154] ;  /* 0x0000550000107ab9 */ /* 0x000fe20000000800 */
[----:B------:R-:W-:Y:S01]  /*89c0*/  IMAD.MOV.U32 R4, RZ, RZ, R2 ;  /* 0x000000ffff047224 */ /* 0x000fe200078e0002 */
[----:B------:R-:W-:Y:S01]  /*89d0*/  ISETP.NE.AND.EX P1, PT, RZ, UR11, PT, P1 ;  /* 0x0000000bff007c0c */ /* 0x000fe2000bf25310 */
[----:B------:R-:W1:Y:S01]  /*89e0*/  S2UR UR15, SR_CTAID.Y ;  /* 0x00000000000f79c3 */ /* 0x000e620000002600 */
[----:B------:R-:W-:Y:S01]  /*89f0*/  IMAD.MOV.U32 R5, RZ, RZ, R3 ;  /* 0x000000ffff057224 */ /* 0x000fe200078e0003 */
[----:B0-----:R-:W-:-:S05]  /*8a00*/  I2FP.F32.U32 R0, UR8 ;  /* 0x0000000800007c45 */ /* 0x001fca0008201000 */
[----:B------:R-:W-:-:S05]  /*8a10*/  FMUL R15, R0, UR9 ;  /* 0x00000009000f7c20 */ /* 0x000fca0008400000 */
[----:B------:R-:W-:Y:S05]  /*8a20*/  @!P1 BRA `(.L_x_183) ;  /* 0x0000000000289947 */ /* 0x000fea0003800000 */
[----:B------:R-:W-:Y:S02]  /*8a30*/  ULDC UR9, c[0x0][0x634] ;  /* 0x00018d0000097ab9 */ /* 0x000fe40000000800 */
[----:B------:R-:W-:-:S05]  /*8a40*/  IADD3 R9, P1, R2, UR9, RZ ;  /* 0x0000000902097c10 */ /* 0x000fca000ff3e0ff */
[----:B------:R-:W-:-:S04]  /*8a50*/  IMAD.X R13, RZ, RZ, R3, P1 ;  /* 0x000000ffff0d7224 */ /* 0x000fc800008e0603 */
[----:B------:R-:W-:-:S04]  /*8a60*/  IMAD.WIDE.U32 R6, R13, UR10, RZ ;  /* 0x0000000a0d067c25 */ /* 0x000fc8000f8e00ff */
[----:B------:R-:W-:-:S04]  /*8a70*/  IMAD.WIDE.U32 R6, P1, R9, UR11, R6 ;  /* 0x0000000b09067c25 */ /* 0x000fc8000f820006 */
[----:B------:R-:W-:-:S04]  /*8a80*/  IMAD.WIDE.U32 R8, R9, UR10, RZ ;  /* 0x0000000a09087c25 */ /* 0x000fc8000f8e00ff */
[----:B------:R-:W-:Y:S01]  /*8a90*/  IMAD.X R5, RZ, RZ, RZ, P1 ;  /* 0x000000ffff057224 */ /* 0x000fe200008e06ff */
[----:B------:R-:W-:Y:S01]  /*8aa0*/  IADD3 RZ, P1, R9, R6, RZ ;  /* 0x0000000609ff7210 */ /* 0x000fe20007f3e0ff */
[----:B------:R-:W-:-:S04]  /*8ab0*/  IMAD.MOV.U32 R4, RZ, RZ, R7 ;  /* 0x000000ffff047224 */ /* 0x000fc800078e0007 */
[----:B------:R-:W-:-:S08]  /*8ac0*/  IMAD.WIDE.U32.X R4, R13, UR11, R4, P1 ;  /* 0x0000000b0d047c25 */ /* 0x000fd000088e0404 */
.L_x_183:
[--C-:B------:R-:W-:Y:S01]  /*8ad0*/  SHF.R.U64 R0, R4, UR12, R5.reuse ;  /* 0x0000000c04007c19 */ /* 0x100fe20008001205 */
[----:B------:R-:W0:Y:S01]  /*8ae0*/  F2I.U32.TRUNC.NTZ R15, R15 ;  /* 0x0000000f000f7305 */ /* 0x000e22000020f000 */
[----:B------:R-:W-:Y:S01]  /*8af0*/  SHF.R.U32.HI R4, RZ, UR12, R5 ;  /* 0x0000000cff047c19 */ /* 0x000fe20008011605 */
[----:B------:R-:W-:Y:S01]  /*8b00*/  ULDC.64 UR10, c[0x0][0x620] ;  /* 0x00018800000a7ab9 */ /* 0x000fe20000000a00 */
[----:B------:R-:W-:Y:S01]  /*8b10*/  IADD3 R7, P1, RZ, -R0, RZ ;  /* 0x80000000ff077210 */ /* 0x000fe20007f3e0ff */
[----:B------:R-:W2:Y:S01]  /*8b20*/  LDC R13, c[0x0][0x610] ;  /* 0x00018400ff0d7b82 */ /* 0x000ea20000000800 */
[----:B-1----:R-:W-:Y:S01]  /*8b30*/  I2FP.F32.U32 R6, UR15 ;  /* 0x0000000f00067c45 */ /* 0x002fe20008201000 */
[----:B------:R-:W-:Y:S01]  /*8b40*/  ULDC UR12, c[0x0][0x658] ;  /* 0x00019600000c7ab9 */ /* 0x000fe20000000800 */
[----:B------:R-:W-:Y:S01]  /*8b50*/  ULDC UR18, c[0x0][0x648] ;  /* 0x0001920000127ab9 */ /* 0x000fe20000000800 */
[----:B------:R-:W-:Y:S02]  /*8b60*/  IMAD.X R4, RZ, RZ, ~R4, P1 ;  /* 0x000000ffff047224 */ /* 0x000fe400008e0e04 */
[----:B------:R-:W-:Y:S01]  /*8b70*/  FMUL R8, R6, UR16 ;  /* 0x0000001006087c20 */ /* 0x000fe20008400000 */
[----:B------:R-:W-:Y:S01]  /*8b80*/  ULDC.64 UR16, c[0x0][0x640] ;  /* 0x0001900000107ab9 */ /* 0x000fe20000000a00 */
[----:B------:R-:W-:Y:S01]  /*8b90*/  IMAD R6, R4, UR10, RZ ;  /* 0x0000000a04067c24 */ /* 0x000fe2000f8e02ff */
[----:B------:R-:W-:Y:S01]  /*8ba0*/  ISETP.NE.U32.AND P1, PT, RZ, UR16, PT ;  /* 0x00000010ff007c0c */ /* 0x000fe2000bf25070 */
[----:B------:R-:W-:Y:S01]  /*8bb0*/  IMAD.WIDE.U32 R4, R7, UR10, R2 ;  /* 0x0000000a07047c25 */ /* 0x000fe2000f8e0002 */
[----:B0-----:R-:W-:Y:S01]  /*8bc0*/  R2UR UR9, R15 ;  /* 0x000000000f0972ca */ /* 0x001fe200000e0000 */
[----:B------:R-:W0:Y:S01]  /*8bd0*/  F2I.U32.TRUNC.NTZ R8, R8 ;  /* 0x0000000800087305 */ /* 0x000e22000020f000 */
[----:B------:R-:W-:Y:S01]  /*8be0*/  ULDC UR10, c[0x0][0x618] ;  /* 0x00018600000a7ab9 */ /* 0x000fe20000000800 */
[----:B------:R-:W-:Y:S01]  /*8bf0*/  IMAD R7, R7, UR11, R6 ;  /* 0x0000000b07077c24 */ /* 0x000fe2000f8e0206 */
[----:B------:R-:W-:-:S03]  /*8c00*/  ISETP.NE.AND.EX P1, PT, RZ, UR17, PT, P1 ;  /* 0x00000011ff007c0c */ /* 0x000fc6000bf25310 */
[----:B------:R-:W-:-:S05]  /*8c10*/  IMAD.IADD R5, R5, 0x1, R7 ;  /* 0x0000000105057824 */ /* 0x000fca00078e0207 */
[--C-:B------:R-:W-:Y:S02]  /*8c20*/  SHF.R.U64 R16, R4, UR10, R5.reuse ;  /* 0x0000000a04107c19 */ /* 0x100fe40008001205 */
[----:B------:R-:W-:Y:S01]  /*8c30*/  SHF.R.U32.HI R5, RZ, UR10, R5 ;  /* 0x0000000aff057c19 */ /* 0x000fe20008011605 */
[----:B------:R-:W-:Y:S01]  /*8c40*/  ULDC UR10, c[0x0][0x608] ;  /* 0x00018200000a7ab9 */ /* 0x000fe20000000800 */
[----:B0-----:R-:W-:Y:S02]  /*8c50*/  R2UR UR11, R8 ;  /* 0x00000000080b72ca */ /* 0x001fe400000e0000 */
[--C-:B------:R-:W-:Y:S02]  /*8c60*/  SHF.R.U64 R17, R16, UR10, R5.reuse ;  /* 0x0000000a10117c19 */ /* 0x100fe40008001205 */
[----:B------:R-:W-:Y:S01]  /*8c70*/  SHF.R.U32.HI R4, RZ, UR10, R5 ;  /* 0x0000000aff047c19 */ /* 0x000fe20008011605 */
[----:B------:R-:W-:-:S03]  /*8c80*/  UIADD3 UR10, -UR9, URZ, URZ ;  /* 0x0000003f090a7290 */ /* 0x000fc6000fffe13f */
[--C-:B------:R-:W-:Y:S01]  /*8c90*/  SHF.R.U64 R18, R17, UR12, R4.reuse ;  /* 0x0000000c11127c19 */ /* 0x100fe20008001204 */
[----:B------:R-:W-:Y:S01]  /*8ca0*/  ULDC UR9, c[0x0][0x144] ;  /* 0x0000510000097ab9 */ /* 0x000fe20000000800 */
[----:B------:R-:W-:-:S03]  /*8cb0*/  SHF.R.U32.HI R5, RZ, UR12, R4 ;  /* 0x0000000cff057c19 */ /* 0x000fc60008011604 */
[----:B------:R-:W-:Y:S01]  /*8cc0*/  IMAD.MOV.U32 R4, RZ, RZ, R18 ;  /* 0x000000ffff047224 */ /* 0x000fe200078e0012 */
[----:B------:R-:W-:Y:S06]  /*8cd0*/  @!P1 BRA `(.L_x_184) ;  /* 0x0000000000289947 */ /* 0x000fec0003800000 */
        /* <DEDUP_REMOVED lines=10> */
.L_x_184:
[----:B------:R-:W-:Y:S01]  /*8d80*/  UIADD3 UR11, -UR11, URZ, URZ ;  /* 0x0000003f0b0b7290 */ /* 0x000fe2000fffe13f */
[----:B------:R-:W-:Y:S01]  /*8d90*/  SHF.R.U64 R5, R4, UR18, R5 ;  /* 0x0000001204057c19 */ /* 0x000fe20008001205 */
[----:B------:R-:W-:Y:S01]  /*8da0*/  UIMAD UR8, UR9, UR10, UR8 ;  /* 0x0000000a090872a4 */ /* 0x000fe2000f8e0208 */
[----:B------:R-:W-:Y:S02]  /*8db0*/  LOP3.LUT R4, R17, UR6, RZ, 0xc0, !PT ;  /* 0x0000000611047c12 */ /* 0x000fe4000f8ec0ff */
[----:B------:R-:W-:Y:S01]  /*8dc0*/  ULDC UR9, c[0x0][0x148] ;  /* 0x0000520000097ab9 */ /* 0x000fe20000000800 */
[----:B------:R-:W-:Y:S01]  /*8dd0*/  IMAD.MOV R7, RZ, RZ, -R5 ;  /* 0x000000ffff077224 */ /* 0x000fe200078e0a05 */
[----:B------:R-:W-:Y:S01]  /*8de0*/  @UP2 UIMAD UR8, UR9, UR11, UR15 ;  /* 0x0000000b090822a4 */ /* 0x000fe2000f8e020f */
[----:B------:R-:W-:Y:S01]  /*8df0*/  IMAD R6, R5, UR5, R4 ;  /* 0x0000000505067c24 */ /* 0x000fe2000f8e0204 */
[----:B------:R-:W-:Y:S01]  /*8e00*/  LOP3.LUT R5, R16, UR4, RZ, 0xc0, !PT ;  /* 0x0000000410057c12 */ /* 0x000fe2000f8ec0ff */
[----:B------:R-:W-:Y:S01]  /*8e10*/  ULDC UR9, c[0x0][0x638] ;  /* 0x00018e0000097ab9 */ /* 0x000fe20000000800 */
[----:B------:R-:W-:Y:S01]  /*8e20*/  PLOP3.LUT P1, PT, PT, PT, UP2, 0x80, 0x0 ;  /* 0x000000000000781c */ /* 0x000fe20003f2f028 */
[----:B------:R-:W-:-:S02]  /*8e30*/  IMAD R4, R7, UR9, R18 ;  /* 0x0000000907047c24 */ /* 0x000fc4000f8e0212 */
[----:B--2---:R-:W-:Y:S01]  /*8e40*/  IMAD R13, R6, R13, UR8 ;  /* 0x00000008060d7e24 */ /* 0x004fe2000f8e020d */
[----:B------:R-:W-:Y:S01]  /*8e50*/  ULDC UR8, c[0x0][0x600] ;  /* 0x0001800000087ab9 */ /* 0x000fe20000000800 */
[----:B------:R-:W-:Y:S02]  /*8e60*/  IMAD.MOV.U32 R6, RZ, RZ, 0x1 ;  /* 0x00000001ff067424 */ /* 0x000fe400078e00ff */
[----:B------:R-:W-:-:S05]  /*8e70*/  IMAD R8, R4, UR8, R5 ;  /* 0x0000000804087c24 */ /* 0x000fca000f8e0205 */
[----:B------:R-:W-:Y:S02]  /*8e80*/  SEL R4, R8, R13, !P1 ;  /* 0x0000000d08047207 */ /* 0x000fe40004800000 */
[----:B------:R-:W-:-:S07]  /*8e90*/  SEL R5, R13, R8, !P1 ;  /* 0x000000080d057207 */ /* 0x000fce0004800000 */
.L_x_182:
[----:B------:R-:W-:Y:S05]  /*8ea0*/  BSYNC B1 ;  /* 0x0000000000017941 */ /* 0x000fea0003800000 */
.L_x_181:
[----:B------:R-:W-:-:S13]  /*8eb0*/  LOP3.LUT P1, RZ, R6, 0xff, RZ, 0xc0, !PT ;  /* 0x000000ff06ff7812 */ /* 0x000fda000782c0ff */
[----:B------:R-:W-:Y:S05]  /*8ec0*/  @P1 BRA `(.L_x_185) ;  /* 0xfffffff4002c1947 */ /* 0x000fea000383ffff */
[----:B------:R-:W-:Y:S05]  /*8ed0*/  BSYNC B0 ;  /* 0x0000000000007941 */ /* 0x000fea0003800000 */
.L_x_173:
[----:B------:R-:W-:-:S03]  /*8ee0*/  UMOV UR8, 0xffffffff ;  /* 0xffffffff00087882 */ /* 0x000fc60000000000 */
[----:B------:R-:W-:Y:S05]  /*8ef0*/  BRA.DIV UR8, `(.L_x_186) ;  /* 0x0000000608487947 */ /* 0x000fea000b800000 */
[----:B------:R-:W-:-:S13]  /*8f00*/  ELECT P0, URZ, PT ;  /* 0x00000000003f782f */ /* 0x000fda0003800000 */
.L_x_202:
[----:B------:R-:W-:Y:S04]  /*8f10*/  BSSY B0, `(.L_x_187) ;  /* 0x000002c000007945 */ /* 0x000fe80003800000 */
[----:B------:R-:W-:Y:S05]  /*8f20*/  @!P0 BRA `(.L_x_188) ;  /* 0x0000000000a88947 */ /* 0x000fea0003800000 */
[----:B------:R-:W-:-:S04]  /*8f30*/  ULOP3.LUT UR8, UR7, 0x2, URZ, 0xfc, !UPT ;  /* 0x0000000207087892 */ /* 0x000fc8000f8efc3f */
[----:B------:R-:W-:-:S06]  /*8f40*/  UISETP.NE.AND UP0, UPT, UR8, 0x3, UPT ;  /* 0x000000030800788c */ /* 0x000fcc000bf05270 */
[----:B------:R-:W-:-:S13]  /*8f50*/  PLOP3.LUT P0, PT, PT, PT, UP0, 0x80, 0x0 ;  /* 0x000000000000781c */ /* 0x000fda0003f0f008 */
[----:B------:R-:W-:Y:S05]  /*8f60*/  @!P0 BRA `(.L_x_189) ;  /* 0x0000000000048947 */ /* 0x000fea0003800000 */
[----:B------:R-:W-:Y:S01]  /*8f70*/  BPT.TRAP 0x1 ;  /* 0x000000040000795c */ /* 0x000fe20000300000 */
.L_x_189:
[----:B------:R-:W0:Y:S01]  /*8f80*/  S2R R3, SR_CgaCtaId ;  /* 0x0000000000037919 */ /* 0x000e220000008800 */
[----:B------:R-:W-:Y:S02]  /*8f90*/  MOV R0, 0x400 ;  /* 0x0000040000007802 */ /* 0x000fe40000000f00 */
[----:B------:R-:W-:Y:S02]  /*8fa0*/  SHF.L.U32 R2, R11, 0x1f, RZ ;  /* 0x0000001f0b027819 */ /* 0x000fe400000006ff */
[----:B0-----:R-:W-:-:S05]  /*8fb0*/  LEA R3, R3, R0, 0x18 ;  /* 0x0000000003037211 */ /* 0x001fca00078ec0ff */
[----:B------:R-:W-:-:S04]  /*8fc0*/  VIADD R3, R3, 0x20 ;  /* 0x0000002003037836 */ /* 0x000fc80000000000 */
[C---:B------:R-:W-:Y:S02]  /*8fd0*/  IMAD R5, R10.reuse, 0x8, R3 ;  /* 0x000000080a057824 */ /* 0x040fe400078e0203 */
[----:B------:R-:W-:Y:S02]  /*8fe0*/  VIADD R10, R10, 0x1 ;  /* 0x000000010a0a7836 */ /* 0x000fe40000000000 */
[----:B------:R-:W0:Y:S03]  /*8ff0*/  SYNCS.PHASECHK.TRANS64.TRYWAIT P0, [R5+URZ], R2 ;  /* 0x00000002050075a7 */ /* 0x000e26000800017f */
[----:B------:R-:W-:-:S04]  /*9000*/  ISETP.NE.AND P1, PT, R10, 0x4, PT ;  /* 0x000000040a00780c */ /* 0x000fc80003f25270 */
[----:B------:R-:W-:Y:S02]  /*9010*/  SEL R0, RZ, 0x1, P1 ;  /* 0x00000001ff007807 */ /* 0x000fe40000800000 */
[----:B------:R-:W-:Y:S02]  /*9020*/  SEL R10, R10, RZ, P1 ;  /* 0x000000ff0a0a7207 */ /* 0x000fe40000800000 */
[----:B------:R-:W-:-:S03]  /*9030*/  LOP3.LUT R11, R11, R0, RZ, 0x3c, !PT ;  /* 0x000000000b0b7212 */ /* 0x000fc600078e3cff */
[----:B------:R-:W-:Y:S01]  /*9040*/  IMAD R7, R10, 0x8, R3 ;  /* 0x000000080a077824 */ /* 0x000fe200078e0203 */
[----:B------:R-:W-:Y:S01]  /*9050*/  SHF.L.U32 R4, R11, 0x1f, RZ ;  /* 0x0000001f0b047819 */ /* 0x000fe200000006ff */
[----:B0-----:R-:W-:Y:S06]  /*9060*/  @!P0 BRA `(.L_x_190) ;  /* 0x0000000400108947 */ /* 0x001fec0003800000 */
.L_x_203:
[----:B------:R-:W1:Y:S01]  /*9070*/  SYNCS.PHASECHK.TRANS64.TRYWAIT P0, [R7+URZ], R4 ;  /* 0x00000004070075a7 */ /* 0x000e62000800017f */
[----:B------:R-:W-:-:S05]  /*9080*/  VIADD R0, R10, 0x1 ;  /* 0x000000010a007836 */ /* 0x000fca0000000000 */
[----:B------:R-:W-:-:S04]  /*9090*/  ISETP.NE.AND P1, PT, R0, 0x4, PT ;  /* 0x000000040000780c */ /* 0x000fc80003f25270 */
[----:B0-----:R-:W-:Y:S02]  /*90a0*/  SEL R2, RZ, 0x1, P1 ;  /* 0x00000001ff027807 */ /* 0x001fe40000800000 */
[----:B------:R-:W-:Y:S02]  /*90b0*/  SEL R0, R0, RZ, P1 ;  /* 0x000000ff00007207 */ /* 0x000fe40000800000 */
[----:B------:R-:W-:-:S03]  /*90c0*/  LOP3.LUT R11, R11, R2, RZ, 0x3c, !PT ;  /* 0x000000020b0b7212 */ /* 0x000fc600078e3cff */
[----:B------:R-:W-:Y:S01]  /*90d0*/  IMAD R6, R0, 0x8, R3 ;  /* 0x0000000800067824 */ /* 0x000fe200078e0203 */
[----:B------:R-:W-:Y:S01]  /*90e0*/  SHF.L.U32 R5, R11, 0x1f, RZ ;  /* 0x0000001f0b057819 */ /* 0x000fe200000006ff */
[----:B-1----:R-:W-:Y:S06]  /*90f0*/  @!P0 BRA `(.L_x_191) ;  /* 0x0000000400008947 */ /* 0x002fec0003800000 */
.L_x_204:
[----:B------:R-:W1:Y:S01]  /*9100*/  SYNCS.PHASECHK.TRANS64.TRYWAIT P0, [R6+URZ], R5 ;  /* 0x00000005060075a7 */ /* 0x000e62000800017f */
[----:B------:R-:W-:-:S05]  /*9110*/  VIADD R0, R0, 0x1 ;  /* 0x0000000100007836 */ /* 0x000fca0000000000 */
[----:B------:R-:W-:-:S04]  /*9120*/  ISETP.NE.AND P1, PT, R0, 0x4, PT ;  /* 0x000000040000780c */ /* 0x000fc80003f25270 */
[----:B------:R-:W-:Y:S02]  /*9130*/  SEL R2, RZ, 0x1, P1 ;  /* 0x00000001ff027807 */ /* 0x000fe40000800000 */
[----:B------:R-:W-:Y:S02]  /*9140*/  SEL R0, R0, RZ, P1 ;  /* 0x000000ff00007207 */ /* 0x000fe40000800000 */
[----:B------:R-:W-:Y:S01]  /*9150*/  LOP3.LUT R2, R11, R2, RZ, 0x3c, !PT ;  /* 0x000000020b027212 */ /* 0x000fe200078e3cff */
[----:B-1----:R-:W-:Y:S06]  /*9160*/  @!P0 BRA `(.L_x_192) ;  /* 0x0000000000f88947 */ /* 0x002fec0003800000 */
.L_x_205:
[----:B------:R-:W-:Y:S01]  /*9170*/  IMAD R3, R0, 0x8, R3 ;  /* 0x0000000800037824 */ /* 0x000fe200078e0203 */
[----:B------:R-:W-:-:S07]  /*9180*/  SHF.L.U32 R0, R2, 0x1f, RZ ;  /* 0x0000001f02007819 */ /* 0x000fce00000006ff */
.L_x_193:
[----:B--2---:R2:W3:Y:S02]  /*9190*/  SYNCS.PHASECHK.TRANS64.TRYWAIT P0, [R3+URZ], R0 ;  /* 0x00000000030075a7 */ /* 0x0044e4000800017f */
[----:B---3--:R-:W-:Y:S05]  /*91a0*/  @!P0 NANOSLEEP.SYNCS 0x989680 ;  /* 0x009896800000895d */ /* 0x008fea0003900000 */
[----:B------:R-:W3:Y:S02]  /*91b0*/  @!P0 SYNCS.PHASECHK.TRANS64 P0, [R3+URZ], R0 ;  /* 0x00000000030085a7 */ /* 0x000ee4000800007f */
[----:B---3--:R-:W-:Y:S05]  /*91c0*/  @!P0 BRA `(.L_x_193) ;  /* 0xfffffffc00f08947 */ /* 0x008fea000383ffff */
.L_x_188:
[----:B------:R-:W-:Y:S05]  /*91d0*/  BSYNC B0 ;  /* 0x0000000000007941 */ /* 0x000fea0003800000 */
.L_x_187:
[----:B------:R-:W-:Y:S05]  /*91e0*/  EXIT ;  /* 0x000000000000794d */ /* 0x000fea0003800000 */
.L_x_18:
[----:B0-----:R0:W1:Y:S02]  /*91f0*/  SYNCS.PHASECHK.TRANS64.TRYWAIT P1, [R14+URZ+-0x8], R13 ;  /* 0xfffff80d0e0075a7 */ /* 0x001064000802017f */
[----:B-1----:R-:W-:Y:S05]  /*9200*/  @!P1 NANOSLEEP.SYNCS 0x989680 ;  /* 0x009896800000995d */ /* 0x002fea0003900000 */
[----:B------:R-:W1:Y:S02]  /*9210*/  @!P1 SYNCS.PHASECHK.TRANS64 P1, [R14+URZ+-0x8], R13 ;  /* 0xfffff80d0e0095a7 */ /* 0x000e64000802007f */
[----:B-1----:R-:W-:Y:S05]  /*9220*/  @!P1 BRA `(.L_x_18) ;  /* 0xfffffffc00f09947 */ /* 0x002fea000383ffff */
[----:B------:R-:W-:Y:S05]  /*9230*/  BRA `(.L_x_194) ;  /* 0xffffff8400307947 */ /* 0x000fea000383ffff */
.L_x_23:
[----:B0-----:R-:W-:-:S04]  /*9240*/  IMAD.U32 R13, RZ, RZ, UR4 ;  /* 0x00000004ff0d7e24 */ /* 0x001fc8000f8e00ff */
[----:B------:R0:W3:Y:S03]  /*9250*/  SYNCS.PHASECHK.TRANS64.TRYWAIT P1, [R13+URZ], R12 ;  /* 0x0000000c0d0075a7 */ /* 0x0000e6000802017f */
[----:B---3--:R-:W-:Y:S05]  /*9260*/  @!P1 NANOSLEEP.SYNCS 0x989680 ;  /* 0x009896800000995d */ /* 0x008fea0003900000 */
[----:B------:R-:W3:Y:S02]  /*9270*/  @!P1 SYNCS.PHASECHK.TRANS64 P1, [R13+URZ], R12 ;  /* 0x0000000c0d0095a7 */ /* 0x000ee4000802007f */
[----:B---3--:R-:W-:Y:S05]  /*9280*/  @!P1 BRA `(.L_x_23) ;  /* 0xfffffffc00ec9947 */ /* 0x008fea000383ffff */
[----:B------:R-:W-:Y:S05]  /*9290*/  BRA `(.L_x_22) ;  /* 0xffffff8800607947 */ /* 0x000fea000383ffff */
.L_x_29:
[----:B-1----:R-:W-:-:S04]  /*92a0*/  IMAD.U32 R148, RZ, RZ, UR15 ;  /* 0x0000000fff947e24 */ /* 0x002fc8000f8e00ff */
[----:B------:R1:W3:Y:S03]  /*92b0*/  SYNCS.PHASECHK.TRANS64.TRYWAIT P1, [R148+URZ], R145 ;  /* 0x00000091940075a7 */ /* 0x0002e6000802017f */
[----:B---3--:R-:W-:Y:S05]  /*92c0*/  @!P1 NANOSLEEP.SYNCS 0x989680 ;  /* 0x009896800000995d */ /* 0x008fea0003900000 */
[----:B------:R-:W3:Y:S02]  /*92d0*/  @!P1 SYNCS.PHASECHK.TRANS64 P1, [R148+URZ], R145 ;  /* 0x00000091940095a7 */ /* 0x000ee4000802007f */
[----:B---3--:R-:W-:Y:S05]  /*92e0*/  @!P1 BRA `(.L_x_29) ;  /* 0xfffffffc00ec9947 */ /* 0x008fea000383ffff */
[----:B------:R-:W-:Y:S05]  /*92f0*/  BRA `(.L_x_28) ;  /* 0xffffff9000887947 */ /* 0x000fea000383ffff */
.L_x_37:
[----:B---3--:R3:W0:Y:S02]  /*9300*/  SYNCS.PHASECHK.TRANS64.TRYWAIT P1, [R14+URZ+0x8], R13 ;  /* 0x0000080d0e0075a7 */ /* 0x008624000802017f */
[----:B0-----:R-:W-:Y:S05]  /*9310*/  @!P1 NANOSLEEP.SYNCS 0x989680 ;  /* 0x009896800000995d */ /* 0x001fea0003900000 */
[----:B------:R-:W0:Y:S02]  /*9320*/  @!P1 SYNCS.PHASECHK.TRANS64 P1, [R14+URZ+0x8], R13 ;  /* 0x0000080d0e0095a7 */ /* 0x000e24000802007f */
[----:B0-----:R-:W-:Y:S05]  /*9330*/  @!P1 BRA `(.L_x_37) ;  /* 0xfffffffc00f09947 */ /* 0x001fea000383ffff */
[----:B------:R-:W-:Y:S05]  /*9340*/  BRA `(.L_x_195) ;  /* 0xffffff9c00b07947 */ /* 0x000fea000383ffff */
.L_x_174:
[----:B------:R-:W-:Y:S01]  /*9350*/  BSSY B1, `(.L_x_196) ;  /* 0x0000006000017945 */ /* 0x000fe20003800000 */
[----:B------:R-:W-:-:S07]  /*9360*/  IMAD.MOV.U32 R6, RZ, RZ, -0x1 ;  /* 0xffffffffff067424 */ /* 0x000fce00078e00ff */
[----:B------:R-:W-:Y:S05]  /*9370*/  WARPSYNC.COLLECTIVE R6, `(.L_x_197) ;  /* 0x00000000060c7348 */ /* 0x000fea0003c00000 */
[----:B------:R-:W-:Y:S02]  /*9380*/  ELECT P1, UR62, PT ;  /* 0x00000000003e782f */ /* 0x000fe40003820000 */
[----:B------:R-:W-:Y:S01]  /*9390*/  MOV R6, UR62 ;  /* 0x0000003e00067c02 */ /* 0x000fe20008000f00 */
[----:B------:R-:W-:Y:S10]  /*93a0*/  ENDCOLLECTIVE ;  /* 0x000000000000791b */ /* 0x000ff40003800000 */
.L_x_197:
[----:B------:R-:W-:Y:S05]  /*93b0*/  BSYNC B1 ;  /* 0x0000000000017941 */ /* 0x000fea0003800000 */
.L_x_196:
[----:B------:R-:W-:Y:S05]  /*93c0*/  BRA `(.L_x_198) ;  /* 0xffffffec00f87947 */ /* 0x000fea000383ffff */
.L_x_177:
[----:B-1----:R1:W2:Y:S02]  /*93d0*/  SYNCS.PHASECHK.TRANS64.TRYWAIT P1, [R13+URZ+0x20], R6 ;  /* 0x000020060d0075a7 */ /* 0x0022a4000802017f */
[----:B--2---:R-:W-:Y:S05]  /*93e0*/  @!P1 NANOSLEEP.SYNCS 0x989680 ;  /* 0x009896800000995d */ /* 0x004fea0003900000 */
[----:B------:R-:W2:Y:S02]  /*93f0*/  @!P1 SYNCS.PHASECHK.TRANS64 P1, [R13+URZ+0x20], R6 ;  /* 0x000020060d0095a7 */ /* 0x000ea4000802007f */
[----:B--2---:R-:W-:Y:S05]  /*9400*/  @!P1 BRA `(.L_x_177) ;  /* 0xfffffffc00f09947 */ /* 0x004fea000383ffff */
[----:B------:R-:W-:Y:S05]  /*9410*/  BRA `(.L_x_199) ;  /* 0xfffffff000347947 */ /* 0x000fea000383ffff */
.L_x_186:
[----:B------:R-:W-:Y:S01]  /*9420*/  BSSY B0, `(.L_x_200) ;  /* 0x0000006000007945 */ /* 0x000fe20003800000 */
[----:B------:R-:W-:-:S07]  /*9430*/  IMAD.MOV.U32 R6, RZ, RZ, -0x1 ;  /* 0xffffffffff067424 */ /* 0x000fce00078e00ff */
[----:B------:R-:W-:Y:S05]  /*9440*/  WARPSYNC.COLLECTIVE R6, `(.L_x_201) ;  /* 0x00000000060c7348 */ /* 0x000fea0003c00000 */
[----:B------:R-:W-:Y:S02]  /*9450*/  ELECT P1, UR62, PT ;  /* 0x00000000003e782f */ /* 0x000fe40003820000 */
[----:B------:R-:W-:Y:S01]  /*9460*/  MOV R6, UR62 ;  /* 0x0000003e00067c02 */ /* 0x000fe20008000f00 */
[----:B------:R-:W-:Y:S10]  /*9470*/  ENDCOLLECTIVE ;  /* 0x000000000000791b */ /* 0x000ff40003800000 */
.L_x_201:
[----:B------:R-:W-:Y:S05]  /*9480*/  BSYNC B0 ;  /* 0x0000000000007941 */ /* 0x000fea0003800000 */
.L_x_200:
[----:B------:R-:W-:Y:S01]  /*9490*/  PLOP3.LUT P0, PT, P1, PT, PT, 0x80, 0x0 ;  /* 0x000000000000781c */ /* 0x000fe20000f0f070 */
[----:B------:R-:W-:-:S12]  /*94a0*/  BRA `(.L_x_202) ;  /* 0xfffffff800987947 */ /* 0x000fd8000383ffff */
.L_x_190:
[----:B0-----:R0:W1:Y:S02]  /*94b0*/  SYNCS.PHASECHK.TRANS64.TRYWAIT P0, [R5+URZ], R2 ;  /* 0x00000002050075a7 */ /* 0x001064000800017f */
[----:B-1----:R-:W-:Y:S05]  /*94c0*/  @!P0 NANOSLEEP.SYNCS 0x989680 ;  /* 0x009896800000895d */ /* 0x002fea0003900000 */
[----:B------:R-:W1:Y:S02]  /*94d0*/  @!P0 SYNCS.PHASECHK.TRANS64 P0, [R5+URZ], R2 ;  /* 0x00000002050085a7 */ /* 0x000e64000800007f */
[----:B-1----:R-:W-:Y:S05]  /*94e0*/  @!P0 BRA `(.L_x_190) ;  /* 0xfffffffc00f08947 */ /* 0x002fea000383ffff */
[----:B------:R-:W-:Y:S05]  /*94f0*/  BRA `(.L_x_203) ;  /* 0xfffffff800dc7947 */ /* 0x000fea000383ffff */
.L_x_191:
[----:B0-----:R0:W1:Y:S02]  /*9500*/  SYNCS.PHASECHK.TRANS64.TRYWAIT P0, [R7+URZ], R4 ;  /* 0x00000004070075a7 */ /* 0x001064000800017f */
[----:B-1----:R-:W-:Y:S05]  /*9510*/  @!P0 NANOSLEEP.SYNCS 0x989680 ;  /* 0x009896800000895d */ /* 0x002fea0003900000 */
[----:B------:R-:W1:Y:S02]  /*9520*/  @!P0 SYNCS.PHASECHK.TRANS64 P0, [R7+URZ], R4 ;  /* 0x00000004070085a7 */ /* 0x000e64000800007f */
[----:B-1----:R-:W-:Y:S05]  /*9530*/  @!P0 BRA `(.L_x_191) ;  /* 0xfffffffc00f08947 */ /* 0x002fea000383ffff */
[----:B------:R-:W-:Y:S05]  /*9540*/  BRA `(.L_x_204) ;  /* 0xfffffff800ec7947 */ /* 0x000fea000383ffff */
.L_x_192:
[----:B-1----:R1:W2:Y:S02]  /*9550*/  SYNCS.PHASECHK.TRANS64.TRYWAIT P0, [R6+URZ], R5 ;  /* 0x00000005060075a7 */ /* 0x0022a4000800017f */
[----:B--2---:R-:W-:Y:S05]  /*9560*/  @!P0 NANOSLEEP.SYNCS 0x989680 ;  /* 0x009896800000895d */ /* 0x004fea0003900000 */
[----:B------:R-:W2:Y:S02]  /*9570*/  @!P0 SYNCS.PHASECHK.TRANS64 P0, [R6+URZ], R5 ;  /* 0x00000005060085a7 */ /* 0x000ea4000800007f */
[----:B--2---:R-:W-:Y:S05]  /*9580*/  @!P0 BRA `(.L_x_192) ;  /* 0xfffffffc00f08947 */ /* 0x004fea000383ffff */
[----:B------:R-:W-:Y:S05]  /*9590*/  BRA `(.L_x_205) ;  /* 0xfffffff800f47947 */ /* 0x000fea000383ffff */
.L_x_206:
[----:B------:R-:W-:-:S00]  /*95a0*/  BRA `(.L_x_206) ;  /* 0xfffffffc00fc7947 */ /* 0x000fc0000383ffff */
[----:B------:R-:W-:-:S00]  /*95b0*/  NOP ;  /* 0x0000000000007918 */ /* 0x000fc00000000000 */
        /* <DEDUP_REMOVED lines=12> */
.L_x_207:


//--------------------- .nv.shared._ZN7cutlass13device_kernelINS_4gemm6kernel13GemmUniversalIN4cute5tupleIJiiiiEEENS1_10collective13CollectiveMmaINS1_37MainloopSm90TmaGmmaWarpSpecializedFP8ILi4ENS5_IJNS4_1CILi1EEENSA_ILi2EEESB_EEENS1_32KernelTmaWarpSpecializedPingpongEEENS5_IJNSA_ILi64EEENSA_ILi128EEENSA_ILi32EEEEEENS_12float_e4m3_tENS5_IJlSB_lEEESK_SL_NS4_8TiledMMAINS4_8MMA_AtomIJNS4_4SM904GMMA31MMA_64x128x32_F32E4M3E4M3_SS_TNILNSP_7ScaleInE1ELSR_1EEEEEENS4_6LayoutINS5_IJSB_SB_SB_EEENS5_IJNSA_ILi0EEESW_SW_EEEEENS5_IJNS4_10UnderscoreESZ_SZ_EEEEENS4_23SM90_TMA_LOAD_MULTICASTENS4_14ComposedLayoutINS4_7SwizzleILi1ELi4ELi3EEENS4_18smem_ptr_flag_bitsILi8EEENSU_INS5_IJNSA_ILi8EEESI_EEENS5_IJSI_SB_EEEEEEEvNS4_8identityENS4_13SM90_TMA_LOADES1C_vS1D_EENS_8epilogue10collective6detail29Sm90TmaWarpSpecializedAdapterINS1H_15DefaultEpilogueISK_SL_SL_NS1G_6thread17LinearCombinationISK_Li1EffLNS1L_9ScaleType4KindE0ELNS_15FloatRoundStyleE2ESK_EENS1_15EpilogueDefaultEEEEEvvEEEEvNT_6ParamsE --------------------------
	.section	.nv.shared._ZN7cutlass13device_kernelINS_4gemm6kernel13GemmUniversalIN4cute5tupleIJiiiiEEENS1_10collective13CollectiveMmaINS1_37MainloopSm90TmaGmmaWarpSpecializedFP8ILi4ENS5_IJNS4_1CILi1EEENSA_ILi2EEESB_EEENS1_32KernelTmaWarpSpecializedPingpongEEENS5_IJNSA_ILi64EEENSA_ILi128EEENSA_ILi32EEEEEENS_12float_e4m3_tENS5_IJlSB_lEEESK_SL_NS4_8TiledMMAINS4_8MMA_AtomIJNS4_4SM904GMMA31MMA_64x128x32_F32E4M3E4M3_SS_TNILNSP_7ScaleInE1ELSR_1EEEEEENS4_6LayoutINS5_IJSB_SB_SB_EEENS5_IJNSA_ILi0EEESW_SW_EEEEENS5_IJNS4_10UnderscoreESZ_SZ_EEEEENS4_23SM90_TMA_LOAD_MULTICASTENS4_14ComposedLayoutINS4_7SwizzleILi1ELi4ELi3EEENS4_18smem_ptr_flag_bitsILi8EEENSU_INS5_IJNSA_ILi8EEESI_EEENS5_IJSI_SB_EEEEEEEvNS4_8identityENS4_13SM90_TMA_LOADES1C_vS1D_EENS_8epilogue10collective6detail29Sm90TmaWarpSpecializedAdapterINS1H_15DefaultEpilogueISK_SL_SL_NS1G_6thread17LinearCombinationISK_Li1EffLNS1L_9ScaleType4KindE0ELNS_15FloatRoundStyleE2ESK_EENS1_15EpilogueDefaultEEEEEvvEEEEvNT_6ParamsE,"aw",@nobits
	.sectionflags	@""
	.align	16
	.zero		1024


//--------------------- .nv.shared.reserved.0     --------------------------
	.section	.nv.shared.reserved.0,"aw",@nobits
	.weak		__nv_reservedSMEM_offset_0_alias
	.size		__nv_reservedSMEM_offset_0_alias, 0, 0
	.other		__nv_reservedSMEM_offset_0_alias,@"STO_CUDA_RESERVED_SHARED STV_DEFAULT"
__nv_reservedSMEM_offset_0_alias:
	.zero		0


//--------------------- .nv.global                --------------------------
	.section	.nv.global,"aw",@nobits
.nv.global:
	.type		_ZN39_INTERNAL_4696281a_4_k_cu_68d3d8ff_29114cute1_E,@object
	.size		_ZN39_INTERNAL_4696281a_4_k_cu_68d3d8ff_29114cute1_E,(_ZN39_INTERNAL_4696281a_4_k_cu_68d3d8ff_29114cuda3std3__45__cpo6cbeginE - _ZN39_INTERNAL_4696281a_4_k_cu_68d3d8ff_29114cute1_E)
_ZN39_INTERNAL_4696281a_4_k_cu_68d3d8ff_29114cute1_E:
	.zero		1
	.type		_ZN39_INTERNAL_4696281a_4_k_cu_68d3d8ff_29114cuda3std3__45__cpo6cbeginE,@object
	.size		_ZN39_INTERNAL_4696281a_4_k_cu_68d3d8ff_29114cuda3std3__45__cpo6cbeginE,(_ZN39_INTERNAL_4696281a_4_k_cu_68d3d8ff_29114cuda3std3__48in_placeE - _ZN39_INTERNAL_4696281a_4_k_cu_68d3d8ff_29114cuda3std3__45__cpo6cbeginE)
_ZN39_INTERNAL_4696281a_4_k_cu_68d3d8ff_29114cuda3std3__45__cpo6cbeginE:
	.zero		1
	.type		_ZN39_INTERNAL_4696281a_4_k_cu_68d3d8ff_29114cuda3std3__48in_placeE,@object
	.size		_ZN39_INTERNAL_4696281a_4_k_cu_68d3d8ff_29114cuda3std3__48in_placeE,(_ZN39_INTERNAL_4696281a_4_k_cu_68d3d8ff_29114cuda3std6ranges3__45__cpo9iter_moveE - _ZN39_INTERNAL_4696281a_4_k_cu_68d3d8ff_29114cuda3std3__48in_placeE)
_ZN39_INTERNAL_4696281a_4_k_cu_68d3d8ff_29114cuda3std3__48in_placeE:
	.zero		1
	.type		_ZN39_INTERNAL_4696281a_4_k_cu_68d3d8ff_29114cuda3std6ranges3__45__cpo9iter_moveE,@object
	.size		_ZN39_INTERNAL_4696281a_4_k_cu_68d3d8ff_29114cuda3std6ranges3__45__cpo9iter_moveE,(_ZN39_INTERNAL_4696281a_4_k_cu_68d3d8ff_29114cuda3std3__45__cpo5beginE - _ZN39_INTERNAL_4696281a_4_k_cu_68d3d8ff_29114cuda3std6ranges3__45__cpo9iter_moveE)
_ZN39_INTERNAL_4696281a_4_k_cu_68d3d8ff_29114cuda3std6ranges3__45__cpo9iter_moveE:
	.zero		1
	.type		_ZN39_INTERNAL_4696281a_4_k_cu_68d3d8ff_29114cuda3std3__45__cpo5beginE,@object
	.size		_ZN39_INTERNAL_4696281a_4_k_cu_68d3d8ff_29114cuda3std3__45__cpo5beginE,(_ZN39_INTERNAL_4696281a_4_k_cu_68d3d8ff_29114cuda3std3__441_GLOBAL__N__4696281a_4_k_cu_68d3d8ff_29116ignoreE - _ZN39_INTERNAL_4696281a_4_k_cu_68d3d8ff_29114cuda3std3__45__cpo5beginE)
_ZN39_INTERNAL_4696281a_4_k_cu_68d3d8ff_29114cuda3std3__45__cpo5beginE:
	.zero		1
	.type		_ZN39_INTERNAL_4696281a_4_k_cu_68d3d8ff_29114cuda3std3__441_GLOBAL__N__4696281a_4_k_cu_68d3d8ff_29116ignoreE,@object
	.size		_ZN39_INTERNAL_4696281a_4_k_cu_68d3d8ff_29114cuda3std3__441_GLOBAL__N__4696281a_4_k_cu_68d3d8ff_29116ignoreE,(_ZN39_INTERNAL_4696281a_4_k_cu_68d3d8ff_29114cute7productE - _ZN39_INTERNAL_4696281a_4_k_cu_68d3d8ff_29114cuda3std3__441_GLOBAL__N__4696281a_4_k_cu_68d3d8ff_29116ignoreE)
_ZN39_INTERNAL_4696281a_4_k_cu_68d3d8ff_29114cuda3std3__441_GLOBAL__N__4696281a_4_k_cu_68d3d8ff_29116ignoreE:
	.zero		1
	.type		_ZN39_INTERNAL_4696281a_4_k_cu_68d3d8ff_29114cute7productE,@object
	.size		_ZN39_INTERNAL_4696281a_4_k_cu_68d3d8ff_29114cute7productE,(_ZN39_INTERNAL_4696281a_4_k_cu_68d3d8ff_29114cuda3std3__45__cpo3endE - _ZN39_INTERNAL_4696281a_4_k_cu_68d3d8ff_29114cute7productE)
_ZN39_INTERNAL_4696281a_4_k_cu_68d3d8ff_29114cute7productE:
	.zero		1
	.type		_ZN39_INTERNAL_4696281a_4_k_cu_68d3d8ff_29114cuda3std3__45__cpo3endE,@object
	.size		_ZN39_INTERNAL_4696281a_4_k_cu_68d3d8ff_29114cuda3std3__45__cpo3endE,(_ZN39_INTERNAL_4696281a_4_k_cu_68d3d8ff_29114cuda3std3__419piecewise_constructE - _ZN39_INTERNAL_4696281a_4_k_cu_68d3d8ff_29114cuda3std3__45__cpo3endE)
_ZN39_INTERNAL_4696281a_4_k_cu_68d3d8ff_29114cuda3std3__45__cpo3endE:
	.zero		1
	.type		_ZN39_INTERNAL_4696281a_4_k_cu_68d3d8ff_29114cuda3std3__419piecewise_constructE,@object
	.size		_ZN39_INTERNAL_4696281a_4_k_cu_68d3d8ff_29114cuda3std3__419piecewise_constructE,(_ZN39_INTERNAL_4696281a_4_k_cu_68d3d8ff_29114cuda3std3__45__cpo4cendE - _ZN39_INTERNAL_4696281a_4_k_cu_68d3d8ff_29114cuda3std3__419piecewise_constructE)
_ZN39_INTERNAL_4696281a_4_k_cu_68d3d8ff_29114cuda3std3__419piecewise_constructE:
	.zero		1
	.type		_ZN39_INTERNAL_4696281a_4_k_cu_68d3d8ff_29114cuda3std3__45__cpo4cendE,@object
	.size		_ZN39_INTERNAL_4696281a_4_k_cu_68d3d8ff_29114cuda3std3__45__cpo4cendE,(_ZN39_INTERNAL_4696281a_4_k_cu_68d3d8ff_29114cuda3std6ranges3__45__cpo4swapE - _ZN39_INTERNAL_4696281a_4_k_cu_68d3d8ff_29114cuda3std3__45__cpo4cendE)
_ZN39_INTERNAL_4696281a_4_k_cu_68d3d8ff_29114cuda3std3__45__cpo4cendE:
	.zero		1
	.type		_ZN39_INTERNAL_4696281a_4_k_cu_68d3d8ff_29114cuda3std6ranges3__45__cpo4swapE,@object
	.size		_ZN39_INTERNAL_4696281a_4_k_cu_68d3d8ff_29114cuda3std6ranges3__45__cpo4swapE,(.L_7 - _ZN39_INTERNAL_4696281a_4_k_cu_68d3d8ff_29114cuda3std6ranges3__45__cpo4swapE)
_ZN39_INTERNAL_4696281a_4_k_cu_68d3d8ff_29114cuda3std6ranges3__45__cpo4swapE:
	.zero		1
.L_7:


//--------------------- .nv.constant0._ZN7cutlass13device_kernelINS_4gemm6kernel13GemmUniversalIN4cute5tupleIJiiiiEEENS1_10collective13CollectiveMmaINS1_37MainloopSm90TmaGmmaWarpSpecializedFP8ILi4ENS5_IJNS4_1CILi1EEENSA_ILi2EEESB_EEENS1_32KernelTmaWarpSpecializedPingpongEEENS5_IJNSA_ILi64EEENSA_ILi128EEENSA_ILi32EEEEEENS_12float_e4m3_tENS5_IJlSB_lEEESK_SL_NS4_8TiledMMAINS4_8MMA_AtomIJNS4_4SM904GMMA31MMA_64x128x32_F32E4M3E4M3_SS_TNILNSP_7ScaleInE1ELSR_1EEEEEENS4_6LayoutINS5_IJSB_SB_SB_EEENS5_IJNSA_ILi0EEESW_SW_EEEEENS5_IJNS4_10UnderscoreESZ_SZ_EEEEENS4_23SM90_TMA_LOAD_MULTICASTENS4_14ComposedLayoutINS4_7SwizzleILi1ELi4ELi3EEENS4_18smem_ptr_flag_bitsILi8EEENSU_INS5_IJNSA_ILi8EEESI_EEENS5_IJSI_SB_EEEEEEEvNS4_8identityENS4_13SM90_TMA_LOADES1C_vS1D_EENS_8epilogue10collective6detail29Sm90TmaWarpSpecializedAdapterINS1H_15DefaultEpilogueISK_SL_SL_NS1G_6thread17LinearCombinationISK_Li1EffLNS1L_9ScaleType4KindE0ELNS_15FloatRoundStyleE2ESK_EENS1_15EpilogueDefaultEEEEEvvEEEEvNT_6ParamsE --------------------------
	.section	.nv.constant0._ZN7cutlass13device_kernelINS_4gemm6kernel13GemmUniversalIN4cute5tupleIJiiiiEEENS1_10collective13CollectiveMmaINS1_37MainloopSm90TmaGmmaWarpSpecializedFP8ILi4ENS5_IJNS4_1CILi1EEENSA_ILi2EEESB_EEENS1_32KernelTmaWarpSpecializedPingpongEEENS5_IJNSA_ILi64EEENSA_ILi128EEENSA_ILi32EEEEEENS_12float_e4m3_tENS5_IJlSB_lEEESK_SL_NS4_8TiledMMAINS4_8MMA_AtomIJNS4_4SM904GMMA31MMA_64x128x32_F32E4M3E4M3_SS_TNILNSP_7ScaleInE1ELSR_1EEEEEENS4_6LayoutINS5_IJSB_SB_SB_EEENS5_IJNSA_ILi0EEESW_SW_EEEEENS5_IJNS4_10UnderscoreESZ_SZ_EEEEENS4_23SM90_TMA_LOAD_MULTICASTENS4_14ComposedLayoutINS4_7SwizzleILi1ELi4ELi3EEENS4_18smem_ptr_flag_bitsILi8EEENSU_INS5_IJNSA_ILi8EEESI_EEENS5_IJSI_SB_EEEEEEEvNS4_8identityENS4_13SM90_TMA_LOADES1C_vS1D_EENS_8epilogue10collective6detail29Sm90TmaWarpSpecializedAdapterINS1H_15DefaultEpilogueISK_SL_SL_NS1G_6thread17LinearCombinationISK_Li1EffLNS1L_9ScaleType4KindE0ELNS_15FloatRoundStyleE2ESK_EENS1_15EpilogueDefaultEEEEEvvEEEEvNT_6ParamsE,"a",@progbits
	.sectionflags	@""
	.align	4
.nv.constant0._ZN7cutlass13device_kernelINS_4gemm6kernel13GemmUniversalIN4cute5tupleIJiiiiEEENS1_10collective13CollectiveMmaINS1_37MainloopSm90TmaGmmaWarpSpecializedFP8ILi4ENS5_IJNS4_1CILi1EEENSA_ILi2EEESB_EEENS1_32KernelTmaWarpSpecializedPingpongEEENS5_IJNSA_ILi64EEENSA_ILi128EEENSA_ILi32EEEEEENS_12float_e4m3_tENS5_IJlSB_lEEESK_SL_NS4_8TiledMMAINS4_8MMA_AtomIJNS4_4SM904GMMA31MMA_64x128x32_F32E4M3E4M3_SS_TNILNSP_7ScaleInE1ELSR_1EEEEEENS4_6LayoutINS5_IJSB_SB_SB_EEENS5_IJNSA_ILi0EEESW_SW_EEEEENS5_IJNS4_10UnderscoreESZ_SZ_EEEEENS4_23SM90_TMA_LOAD_MULTICASTENS4_14ComposedLayoutINS4_7SwizzleILi1ELi4ELi3EEENS4_18smem_ptr_flag_bitsILi8EEENSU_INS5_IJNSA_ILi8EEESI_EEENS5_IJSI_SB_EEEEEEEvNS4_8identityENS4_13SM90_TMA_LOADES1C_vS1D_EENS_8epilogue10collective6detail29Sm90TmaWarpSpecializedAdapterINS1H_15DefaultEpilogueISK_SL_SL_NS1G_6thread17LinearCombinationISK_Li1EffLNS1L_9ScaleType4KindE0ELNS_15FloatRoundStyleE2ESK_EENS1_15EpilogueDefaultEEEEEvvEEEEvNT_6ParamsE:
	.zero		1664


//--------------------- SYMBOLS --------------------------

	.type		.nv.reservedSmem.offset0,@object
	.size		.nv.reservedSmem.offset0,0x4
